//
// Generated by NVIDIA NVVM Compiler
//
// Compiler Build ID: CL-36424714
// Cuda compilation tools, release 13.0, V13.0.88
// Based on NVVM 20.0.0
//

.version 9.0
.target sm_100
.address_size 64

	// .globl	_Z14initFreqKernelPiPKiii

.visible .entry _Z14initFreqKernelPiPKiii(
	.param .u64 .ptr .align 1 _Z14initFreqKernelPiPKiii_param_0,
	.param .u64 .ptr .align 1 _Z14initFreqKernelPiPKiii_param_1,
	.param .u32 _Z14initFreqKernelPiPKiii_param_2,
	.param .u32 _Z14initFreqKernelPiPKiii_param_3
)
{
	.reg .pred 	%p<4>;
	.reg .b32 	%r<12>;
	.reg .b64 	%rd<12>;

	ld.param.u64 	%rd3, [_Z14initFreqKernelPiPKiii_param_0];
	ld.param.u64 	%rd4, [_Z14initFreqKernelPiPKiii_param_1];
	ld.param.u32 	%r8, [_Z14initFreqKernelPiPKiii_param_2];
	ld.param.u32 	%r9, [_Z14initFreqKernelPiPKiii_param_3];
	mov.u32 	%r1, %ctaid.x;
	setp.ge.s32 	%p1, %r1, %r9;
	@%p1 bra 	$L__BB0_4;
	cvta.to.global.u64 	%rd5, %rd4;
	mul.wide.u32 	%rd6, %r1, 4;
	add.s64 	%rd7, %rd5, %rd6;
	ld.global.u32 	%r2, [%rd7];
	mul.lo.s32 	%r3, %r8, %r1;
	mov.u32 	%r11, %tid.x;
	setp.gt.s32 	%p2, %r11, %r2;
	@%p2 bra 	$L__BB0_4;
	mov.u32 	%r5, %ntid.x;
	cvta.to.global.u64 	%rd1, %rd3;
	cvt.s64.s32 	%rd2, %r3;
$L__BB0_3:
	cvt.s64.s32 	%rd8, %r11;
	add.s64 	%rd9, %rd8, %rd2;
	shl.b64 	%rd10, %rd9, 2;
	add.s64 	%rd11, %rd1, %rd10;
	mov.b32 	%r10, 0;
	st.global.u32 	[%rd11], %r10;
	add.s32 	%r11, %r11, %r5;
	setp.le.s32 	%p3, %r11, %r2;
	@%p3 bra 	$L__BB0_3;
$L__BB0_4:
	ret;

}
	// .globl	_Z15countFreqKernelPiPKiS1_S1_S1_iS_ii
.visible .entry _Z15countFreqKernelPiPKiS1_S1_S1_iS_ii(
	.param .u64 .ptr .align 1 _Z15countFreqKernelPiPKiS1_S1_S1_iS_ii_param_0,
	.param .u64 .ptr .align 1 _Z15countFreqKernelPiPKiS1_S1_S1_iS_ii_param_1,
	.param .u64 .ptr .align 1 _Z15countFreqKernelPiPKiS1_S1_S1_iS_ii_param_2,
	.param .u64 .ptr .align 1 _Z15countFreqKernelPiPKiS1_S1_S1_iS_ii_param_3,
	.param .u64 .ptr .align 1 _Z15countFreqKernelPiPKiS1_S1_S1_iS_ii_param_4,
	.param .u32 _Z15countFreqKernelPiPKiS1_S1_S1_iS_ii_param_5,
	.param .u64 .ptr .align 1 _Z15countFreqKernelPiPKiS1_S1_S1_iS_ii_param_6,
	.param .u32 _Z15countFreqKernelPiPKiS1_S1_S1_iS_ii_param_7,
	.param .u32 _Z15countFreqKernelPiPKiS1_S1_S1_iS_ii_param_8
)
{
	.reg .pred 	%p<16>;
	.reg .b16 	%rs<5>;
	.reg .b32 	%r<157>;
	.reg .b64 	%rd<55>;

	ld.param.u64 	%rd19, [_Z15countFreqKernelPiPKiS1_S1_S1_iS_ii_param_0];
	ld.param.u64 	%rd20, [_Z15countFreqKernelPiPKiS1_S1_S1_iS_ii_param_1];
	ld.param.u64 	%rd23, [_Z15countFreqKernelPiPKiS1_S1_S1_iS_ii_param_2];
	ld.param.u64 	%rd24, [_Z15countFreqKernelPiPKiS1_S1_S1_iS_ii_param_3];
	ld.param.u64 	%rd21, [_Z15countFreqKernelPiPKiS1_S1_S1_iS_ii_param_4];
	ld.param.u32 	%r37, [_Z15countFreqKernelPiPKiS1_S1_S1_iS_ii_param_5];
	ld.param.u64 	%rd22, [_Z15countFreqKernelPiPKiS1_S1_S1_iS_ii_param_6];
	ld.param.u32 	%r38, [_Z15countFreqKernelPiPKiS1_S1_S1_iS_ii_param_7];
	ld.param.u32 	%r39, [_Z15countFreqKernelPiPKiS1_S1_S1_iS_ii_param_8];
	cvta.to.global.u64 	%rd1, %rd24;
	cvta.to.global.u64 	%rd2, %rd23;
	mov.u32 	%r1, %ctaid.x;
	setp.lt.s32 	%p1, %r37, 1;
	@%p1 bra 	$L__BB1_22;
	cvta.to.global.u64 	%rd3, %rd21;
	mov.b32 	%r142, 0;
	mov.b16 	%rs4, 0;
$L__BB1_2:
	mul.wide.u32 	%rd25, %r142, 4;
	add.s64 	%rd4, %rd3, %rd25;
	ld.global.u32 	%r3, [%rd4];
	setp.lt.s32 	%p2, %r1, %r3;
	@%p2 bra 	$L__BB1_4;
	ld.global.u32 	%r41, [%rd4+4];
	setp.lt.s32 	%p3, %r1, %r41;
	@%p3 bra 	$L__BB1_5;
$L__BB1_4:
	add.s32 	%r142, %r142, 1;
	setp.eq.s32 	%p15, %r142, %r37;
	add.s16 	%rs4, %rs4, 1;
	@%p15 bra 	$L__BB1_22;
	bra.uni 	$L__BB1_2;
$L__BB1_5:
	cvta.to.global.u64 	%rd27, %rd20;
	add.s64 	%rd29, %rd27, %rd25;
	ld.global.u32 	%r5, [%rd29];
	add.s64 	%rd30, %rd2, %rd25;
	ld.global.u32 	%r42, [%rd30];
	add.s64 	%rd31, %rd1, %rd25;
	ld.global.u32 	%r43, [%rd31];
	mul.lo.s32 	%r6, %r43, %r42;
	mul.lo.s32 	%r7, %r142, %r38;
	setp.eq.s32 	%p4, %r142, 0;
	mov.b64 	%rd54, 0;
	@%p4 bra 	$L__BB1_19;
	and.b32  	%r8, %r142, 15;
	setp.lt.u32 	%p5, %r142, 16;
	mov.b32 	%r149, 0;
	mov.u32 	%r156, %r149;
	@%p5 bra 	$L__BB1_9;
	and.b32  	%r149, %r142, 2147483632;
	and.b32  	%r47, %r142, -16;
	neg.s32 	%r143, %r47;
	add.s64 	%rd51, %rd2, 32;
	add.s64 	%rd50, %rd1, 32;
	mov.b32 	%r156, 0;
$L__BB1_8:
	.pragma "nounroll";
	ld.global.u32 	%r48, [%rd51+-32];
	ld.global.u32 	%r49, [%rd50+-32];
	mad.lo.s32 	%r50, %r49, %r48, %r156;
	ld.global.u32 	%r51, [%rd51+-28];
	ld.global.u32 	%r52, [%rd50+-28];
	mad.lo.s32 	%r53, %r52, %r51, %r50;
	ld.global.u32 	%r54, [%rd51+-24];
	ld.global.u32 	%r55, [%rd50+-24];
	mad.lo.s32 	%r56, %r55, %r54, %r53;
	ld.global.u32 	%r57, [%rd51+-20];
	ld.global.u32 	%r58, [%rd50+-20];
	mad.lo.s32 	%r59, %r58, %r57, %r56;
	ld.global.u32 	%r60, [%rd51+-16];
	ld.global.u32 	%r61, [%rd50+-16];
	mad.lo.s32 	%r62, %r61, %r60, %r59;
	ld.global.u32 	%r63, [%rd51+-12];
	ld.global.u32 	%r64, [%rd50+-12];
	mad.lo.s32 	%r65, %r64, %r63, %r62;
	ld.global.u32 	%r66, [%rd51+-8];
	ld.global.u32 	%r67, [%rd50+-8];
	mad.lo.s32 	%r68, %r67, %r66, %r65;
	ld.global.u32 	%r69, [%rd51+-4];
	ld.global.u32 	%r70, [%rd50+-4];
	mad.lo.s32 	%r71, %r70, %r69, %r68;
	ld.global.u32 	%r72, [%rd51];
	ld.global.u32 	%r73, [%rd50];
	mad.lo.s32 	%r74, %r73, %r72, %r71;
	ld.global.u32 	%r75, [%rd51+4];
	ld.global.u32 	%r76, [%rd50+4];
	mad.lo.s32 	%r77, %r76, %r75, %r74;
	ld.global.u32 	%r78, [%rd51+8];
	ld.global.u32 	%r79, [%rd50+8];
	mad.lo.s32 	%r80, %r79, %r78, %r77;
	ld.global.u32 	%r81, [%rd51+12];
	ld.global.u32 	%r82, [%rd50+12];
	mad.lo.s32 	%r83, %r82, %r81, %r80;
	ld.global.u32 	%r84, [%rd51+16];
	ld.global.u32 	%r85, [%rd50+16];
	mad.lo.s32 	%r86, %r85, %r84, %r83;
	ld.global.u32 	%r87, [%rd51+20];
	ld.global.u32 	%r88, [%rd50+20];
	mad.lo.s32 	%r89, %r88, %r87, %r86;
	ld.global.u32 	%r90, [%rd51+24];
	ld.global.u32 	%r91, [%rd50+24];
	mad.lo.s32 	%r92, %r91, %r90, %r89;
	ld.global.u32 	%r93, [%rd51+28];
	ld.global.u32 	%r94, [%rd50+28];
	mad.lo.s32 	%r156, %r94, %r93, %r92;
	add.s32 	%r143, %r143, 16;
	add.s64 	%rd51, %rd51, 64;
	add.s64 	%rd50, %rd50, 64;
	setp.ne.s32 	%p6, %r143, 0;
	@%p6 bra 	$L__BB1_8;
$L__BB1_9:
	setp.eq.s32 	%p7, %r8, 0;
	@%p7 bra 	$L__BB1_18;
	and.b32  	%r18, %r142, 7;
	setp.lt.u32 	%p8, %r8, 8;
	@%p8 bra 	$L__BB1_12;
	mul.wide.u32 	%rd32, %r149, 4;
	add.s64 	%rd33, %rd2, %rd32;
	ld.global.u32 	%r96, [%rd33];
	add.s64 	%rd34, %rd1, %rd32;
	ld.global.u32 	%r97, [%rd34];
	mad.lo.s32 	%r98, %r97, %r96, %r156;
	ld.global.u32 	%r99, [%rd33+4];
	ld.global.u32 	%r100, [%rd34+4];
	mad.lo.s32 	%r101, %r100, %r99, %r98;
	ld.global.u32 	%r102, [%rd33+8];
	ld.global.u32 	%r103, [%rd34+8];
	mad.lo.s32 	%r104, %r103, %r102, %r101;
	ld.global.u32 	%r105, [%rd33+12];
	ld.global.u32 	%r106, [%rd34+12];
	mad.lo.s32 	%r107, %r106, %r105, %r104;
	ld.global.u32 	%r108, [%rd33+16];
	ld.global.u32 	%r109, [%rd34+16];
	mad.lo.s32 	%r110, %r109, %r108, %r107;
	ld.global.u32 	%r111, [%rd33+20];
	ld.global.u32 	%r112, [%rd34+20];
	mad.lo.s32 	%r113, %r112, %r111, %r110;
	ld.global.u32 	%r114, [%rd33+24];
	ld.global.u32 	%r115, [%rd34+24];
	mad.lo.s32 	%r116, %r115, %r114, %r113;
	ld.global.u32 	%r117, [%rd33+28];
	ld.global.u32 	%r118, [%rd34+28];
	mad.lo.s32 	%r156, %r118, %r117, %r116;
	add.s32 	%r149, %r149, 8;
$L__BB1_12:
	setp.eq.s32 	%p9, %r18, 0;
	@%p9 bra 	$L__BB1_18;
	setp.lt.u32 	%p10, %r18, 4;
	@%p10 bra 	$L__BB1_15;
	mul.wide.u32 	%rd35, %r149, 4;
	add.s64 	%rd36, %rd2, %rd35;
	ld.global.u32 	%r120, [%rd36];
	add.s64 	%rd37, %rd1, %rd35;
	ld.global.u32 	%r121, [%rd37];
	mad.lo.s32 	%r122, %r121, %r120, %r156;
	ld.global.u32 	%r123, [%rd36+4];
	ld.global.u32 	%r124, [%rd37+4];
	mad.lo.s32 	%r125, %r124, %r123, %r122;
	ld.global.u32 	%r126, [%rd36+8];
	ld.global.u32 	%r127, [%rd37+8];
	mad.lo.s32 	%r128, %r127, %r126, %r125;
	ld.global.u32 	%r129, [%rd36+12];
	ld.global.u32 	%r130, [%rd37+12];
	mad.lo.s32 	%r156, %r130, %r129, %r128;
	add.s32 	%r149, %r149, 4;
$L__BB1_15:
	and.b32  	%r131, %r142, 3;
	setp.eq.s32 	%p11, %r131, 0;
	@%p11 bra 	$L__BB1_18;
	mul.wide.u32 	%rd38, %r149, 4;
	add.s64 	%rd53, %rd1, %rd38;
	add.s64 	%rd52, %rd2, %rd38;
	cvt.u32.u16 	%r132, %rs4;
	and.b32  	%r133, %r132, 3;
	neg.s32 	%r154, %r133;
$L__BB1_17:
	.pragma "nounroll";
	ld.global.u32 	%r134, [%rd52];
	ld.global.u32 	%r135, [%rd53];
	mad.lo.s32 	%r156, %r135, %r134, %r156;
	add.s64 	%rd53, %rd53, 4;
	add.s64 	%rd52, %rd52, 4;
	add.s32 	%r154, %r154, 1;
	setp.ne.s32 	%p12, %r154, 0;
	@%p12 bra 	$L__BB1_17;
$L__BB1_18:
	cvt.s64.s32 	%rd54, %r156;
$L__BB1_19:
	sub.s32 	%r136, %r1, %r3;
	mul.lo.s32 	%r137, %r136, %r39;
	add.s32 	%r138, %r137, %r39;
	min.s32 	%r139, %r138, %r6;
	mov.u32 	%r140, %tid.x;
	add.s32 	%r35, %r137, %r140;
	setp.ge.s32 	%p13, %r35, %r139;
	@%p13 bra 	$L__BB1_22;
	cvt.s64.s32 	%rd39, %r35;
	add.s64 	%rd40, %rd54, %rd39;
	cvta.to.global.u64 	%rd41, %rd19;
	shl.b64 	%rd42, %rd40, 2;
	add.s64 	%rd43, %rd41, %rd42;
	ld.global.u32 	%r36, [%rd43];
	setp.gt.s32 	%p14, %r36, %r5;
	@%p14 bra 	$L__BB1_22;
	cvt.s64.s32 	%rd44, %r7;
	cvt.s64.s32 	%rd45, %r36;
	add.s64 	%rd46, %rd45, %rd44;
	cvta.to.global.u64 	%rd47, %rd22;
	shl.b64 	%rd48, %rd46, 2;
	add.s64 	%rd49, %rd47, %rd48;
	atom.global.add.u32 	%r141, [%rd49], 1;
$L__BB1_22:
	ret;

}
	// .globl	_Z15writeBackKernelPiPKiS1_S1_iS_S_ii
.visible .entry _Z15writeBackKernelPiPKiS1_S1_iS_S_ii(
	.param .u64 .ptr .align 1 _Z15writeBackKernelPiPKiS1_S1_iS_S_ii_param_0,
	.param .u64 .ptr .align 1 _Z15writeBackKernelPiPKiS1_S1_iS_S_ii_param_1,
	.param .u64 .ptr .align 1 _Z15writeBackKernelPiPKiS1_S1_iS_S_ii_param_2,
	.param .u64 .ptr .align 1 _Z15writeBackKernelPiPKiS1_S1_iS_S_ii_param_3,
	.param .u32 _Z15writeBackKernelPiPKiS1_S1_iS_S_ii_param_4,
	.param .u64 .ptr .align 1 _Z15writeBackKernelPiPKiS1_S1_iS_S_ii_param_5,
	.param .u64 .ptr .align 1 _Z15writeBackKernelPiPKiS1_S1_iS_S_ii_param_6,
	.param .u32 _Z15writeBackKernelPiPKiS1_S1_iS_S_ii_param_7,
	.param .u32 _Z15writeBackKernelPiPKiS1_S1_iS_S_ii_param_8
)
{
	.reg .pred 	%p<38>;
	.reg .b32 	%r<220>;
	.reg .b64 	%rd<79>;

	ld.param.u64 	%rd14, [_Z15writeBackKernelPiPKiS1_S1_iS_S_ii_param_0];
	ld.param.u64 	%rd11, [_Z15writeBackKernelPiPKiS1_S1_iS_S_ii_param_1];
	ld.param.u64 	%rd15, [_Z15writeBackKernelPiPKiS1_S1_iS_S_ii_param_2];
	ld.param.u64 	%rd16, [_Z15writeBackKernelPiPKiS1_S1_iS_S_ii_param_3];
	ld.param.u32 	%r74, [_Z15writeBackKernelPiPKiS1_S1_iS_S_ii_param_4];
	ld.param.u64 	%rd12, [_Z15writeBackKernelPiPKiS1_S1_iS_S_ii_param_5];
	ld.param.u64 	%rd13, [_Z15writeBackKernelPiPKiS1_S1_iS_S_ii_param_6];
	ld.param.u32 	%r72, [_Z15writeBackKernelPiPKiS1_S1_iS_S_ii_param_7];
	ld.param.u32 	%r73, [_Z15writeBackKernelPiPKiS1_S1_iS_S_ii_param_8];
	cvta.to.global.u64 	%rd1, %rd14;
	cvta.to.global.u64 	%rd2, %rd16;
	cvta.to.global.u64 	%rd3, %rd15;
	mov.u32 	%r1, %ctaid.x;
	setp.ge.s32 	%p1, %r1, %r74;
	@%p1 bra 	$L__BB2_57;
	cvta.to.global.u64 	%rd17, %rd11;
	mul.wide.u32 	%rd18, %r1, 4;
	add.s64 	%rd19, %rd17, %rd18;
	ld.global.u32 	%r2, [%rd19];
	add.s64 	%rd20, %rd3, %rd18;
	ld.global.u32 	%r76, [%rd20];
	add.s64 	%rd21, %rd2, %rd18;
	ld.global.u32 	%r77, [%rd21];
	mul.lo.s32 	%r3, %r77, %r76;
	mov.b32 	%r192, 1;
$L__BB2_2:
	mov.u32 	%r4, %r192;
	setp.le.s32 	%p2, %r4, %r2;
	shl.b32 	%r192, %r4, 1;
	@%p2 bra 	$L__BB2_2;
	mul.lo.s32 	%r6, %r72, %r1;
	mul.lo.s32 	%r78, %r73, %r1;
	cvta.to.global.u64 	%rd22, %rd13;
	mul.wide.s32 	%rd23, %r78, 4;
	add.s64 	%rd4, %rd22, %rd23;
	mov.u32 	%r213, %tid.x;
	setp.ge.s32 	%p3, %r213, %r4;
	@%p3 bra 	$L__BB2_9;
	mov.u32 	%r8, %ntid.x;
	cvta.to.global.u64 	%rd5, %rd12;
	cvt.s64.s32 	%rd6, %r6;
	mov.u32 	%r193, %r213;
$L__BB2_5:
	setp.gt.s32 	%p4, %r193, %r2;
	@%p4 bra 	$L__BB2_7;
	cvt.s64.s32 	%rd24, %r193;
	add.s64 	%rd25, %rd24, %rd6;
	shl.b64 	%rd26, %rd25, 2;
	add.s64 	%rd27, %rd5, %rd26;
	ld.global.u32 	%r79, [%rd27];
	mul.wide.s32 	%rd28, %r193, 4;
	add.s64 	%rd29, %rd4, %rd28;
	st.global.u32 	[%rd29], %r79;
	bra.uni 	$L__BB2_8;
$L__BB2_7:
	mul.wide.s32 	%rd30, %r193, 4;
	add.s64 	%rd31, %rd4, %rd30;
	mov.b32 	%r80, 0;
	st.global.u32 	[%rd31], %r80;
$L__BB2_8:
	add.s32 	%r193, %r193, %r8;
	setp.lt.s32 	%p5, %r193, %r4;
	@%p5 bra 	$L__BB2_5;
$L__BB2_9:
	bar.sync 	0;
	setp.lt.u32 	%p6, %r4, 2;
	@%p6 bra 	$L__BB2_17;
	mov.b32 	%r194, 1;
	mov.u32 	%r11, %ntid.x;
$L__BB2_11:
	shl.b32 	%r13, %r194, 1;
	add.s32 	%r82, %r13, -1;
	not.b32 	%r83, %r13;
	and.b32  	%r84, %r83, %r82;
	popc.b32 	%r85, %r84;
	shr.u32 	%r14, %r4, %r85;
	setp.ge.u32 	%p7, %r213, %r14;
	@%p7 bra 	$L__BB2_16;
	cvt.s64.s32 	%rd32, %r194;
	mov.u32 	%r195, %r213;
$L__BB2_13:
	mad.lo.s32 	%r86, %r194, %r195, %r194;
	shl.b32 	%r16, %r86, 1;
	setp.gt.s32 	%p8, %r16, %r4;
	@%p8 bra 	$L__BB2_15;
	cvt.s64.s32 	%rd33, %r16;
	sub.s64 	%rd34, %rd33, %rd32;
	shl.b64 	%rd35, %rd34, 2;
	add.s64 	%rd36, %rd4, %rd35;
	ld.global.u32 	%r87, [%rd36+-4];
	mul.wide.s32 	%rd37, %r16, 4;
	add.s64 	%rd38, %rd4, %rd37;
	ld.global.u32 	%r88, [%rd38+-4];
	add.s32 	%r89, %r88, %r87;
	st.global.u32 	[%rd38+-4], %r89;
$L__BB2_15:
	add.s32 	%r195, %r195, %r11;
	setp.lt.s32 	%p9, %r195, %r14;
	@%p9 bra 	$L__BB2_13;
$L__BB2_16:
	bar.sync 	0;
	setp.lt.u32 	%p10, %r13, %r4;
	mov.u32 	%r194, %r13;
	@%p10 bra 	$L__BB2_11;
$L__BB2_17:
	setp.ne.s32 	%p11, %r213, 0;
	@%p11 bra 	$L__BB2_19;
	mul.wide.s32 	%rd39, %r4, 4;
	add.s64 	%rd40, %rd4, %rd39;
	mov.b32 	%r90, 0;
	st.global.u32 	[%rd40+-4], %r90;
$L__BB2_19:
	bar.sync 	0;
	setp.lt.u32 	%p12, %r4, 2;
	@%p12 bra 	$L__BB2_26;
	mov.u32 	%r18, %ntid.x;
	mov.u32 	%r196, %r4;
$L__BB2_21:
	shr.u32 	%r20, %r196, 1;
	and.b32  	%r91, %r196, 2147483646;
	add.s32 	%r92, %r91, -1;
	not.b32 	%r93, %r91;
	and.b32  	%r94, %r93, %r92;
	popc.b32 	%r95, %r94;
	shr.u32 	%r21, %r4, %r95;
	setp.ge.u32 	%p13, %r213, %r21;
	mov.u32 	%r197, %r213;
	@%p13 bra 	$L__BB2_25;
$L__BB2_22:
	mad.lo.s32 	%r96, %r20, %r197, %r20;
	shl.b32 	%r25, %r96, 1;
	setp.gt.s32 	%p14, %r25, %r4;
	@%p14 bra 	$L__BB2_24;
	cvt.u64.u32 	%rd41, %r20;
	cvt.s64.s32 	%rd42, %r25;
	sub.s64 	%rd43, %rd42, %rd41;
	shl.b64 	%rd44, %rd43, 2;
	add.s64 	%rd45, %rd4, %rd44;
	ld.global.u32 	%r97, [%rd45+-4];
	mul.wide.s32 	%rd46, %r25, 4;
	add.s64 	%rd47, %rd4, %rd46;
	ld.global.u32 	%r98, [%rd47+-4];
	st.global.u32 	[%rd45+-4], %r98;
	add.s32 	%r99, %r98, %r97;
	st.global.u32 	[%rd47+-4], %r99;
$L__BB2_24:
	add.s32 	%r197, %r197, %r18;
	setp.lt.s32 	%p15, %r197, %r21;
	@%p15 bra 	$L__BB2_22;
$L__BB2_25:
	bar.sync 	0;
	setp.lt.u32 	%p16, %r196, 4;
	mov.u32 	%r196, %r20;
	@%p16 bra 	$L__BB2_26;
	bra.uni 	$L__BB2_21;
$L__BB2_26:
	setp.eq.s32 	%p17, %r1, 0;
	mov.b64 	%rd78, 0;
	@%p17 bra 	$L__BB2_40;
	and.b32  	%r22, %r1, 15;
	setp.lt.u32 	%p18, %r1, 16;
	mov.b32 	%r201, 0;
	mov.u32 	%r212, %r201;
	@%p18 bra 	$L__BB2_30;
	and.b32  	%r201, %r1, 2147483632;
	mov.b32 	%r198, 0;
	mov.u32 	%r212, %r198;
$L__BB2_29:
	.pragma "nounroll";
	mul.wide.u32 	%rd49, %r198, 4;
	add.s64 	%rd50, %rd3, %rd49;
	ld.global.u32 	%r103, [%rd50];
	add.s64 	%rd51, %rd2, %rd49;
	ld.global.u32 	%r104, [%rd51];
	mad.lo.s32 	%r105, %r104, %r103, %r212;
	ld.global.u32 	%r106, [%rd50+4];
	ld.global.u32 	%r107, [%rd51+4];
	mad.lo.s32 	%r108, %r107, %r106, %r105;
	ld.global.u32 	%r109, [%rd50+8];
	ld.global.u32 	%r110, [%rd51+8];
	mad.lo.s32 	%r111, %r110, %r109, %r108;
	ld.global.u32 	%r112, [%rd50+12];
	ld.global.u32 	%r113, [%rd51+12];
	mad.lo.s32 	%r114, %r113, %r112, %r111;
	ld.global.u32 	%r115, [%rd50+16];
	ld.global.u32 	%r116, [%rd51+16];
	mad.lo.s32 	%r117, %r116, %r115, %r114;
	ld.global.u32 	%r118, [%rd50+20];
	ld.global.u32 	%r119, [%rd51+20];
	mad.lo.s32 	%r120, %r119, %r118, %r117;
	ld.global.u32 	%r121, [%rd50+24];
	ld.global.u32 	%r122, [%rd51+24];
	mad.lo.s32 	%r123, %r122, %r121, %r120;
	ld.global.u32 	%r124, [%rd50+28];
	ld.global.u32 	%r125, [%rd51+28];
	mad.lo.s32 	%r126, %r125, %r124, %r123;
	ld.global.u32 	%r127, [%rd50+32];
	ld.global.u32 	%r128, [%rd51+32];
	mad.lo.s32 	%r129, %r128, %r127, %r126;
	ld.global.u32 	%r130, [%rd50+36];
	ld.global.u32 	%r131, [%rd51+36];
	mad.lo.s32 	%r132, %r131, %r130, %r129;
	ld.global.u32 	%r133, [%rd50+40];
	ld.global.u32 	%r134, [%rd51+40];
	mad.lo.s32 	%r135, %r134, %r133, %r132;
	ld.global.u32 	%r136, [%rd50+44];
	ld.global.u32 	%r137, [%rd51+44];
	mad.lo.s32 	%r138, %r137, %r136, %r135;
	ld.global.u32 	%r139, [%rd50+48];
	ld.global.u32 	%r140, [%rd51+48];
	mad.lo.s32 	%r141, %r140, %r139, %r138;
	ld.global.u32 	%r142, [%rd50+52];
	ld.global.u32 	%r143, [%rd51+52];
	mad.lo.s32 	%r144, %r143, %r142, %r141;
	ld.global.u32 	%r145, [%rd50+56];
	ld.global.u32 	%r146, [%rd51+56];
	mad.lo.s32 	%r147, %r146, %r145, %r144;
	ld.global.u32 	%r148, [%rd50+60];
	ld.global.u32 	%r149, [%rd51+60];
	mad.lo.s32 	%r212, %r149, %r148, %r147;
	add.s32 	%r198, %r198, 16;
	setp.ne.s32 	%p19, %r198, %r201;
	@%p19 bra 	$L__BB2_29;
$L__BB2_30:
	setp.eq.s32 	%p20, %r22, 0;
	@%p20 bra 	$L__BB2_39;
	and.b32  	%r34, %r1, 7;
	setp.lt.u32 	%p21, %r22, 8;
	@%p21 bra 	$L__BB2_33;
	mul.wide.u32 	%rd52, %r201, 4;
	add.s64 	%rd53, %rd3, %rd52;
	ld.global.u32 	%r151, [%rd53];
	add.s64 	%rd54, %rd2, %rd52;
	ld.global.u32 	%r152, [%rd54];
	mad.lo.s32 	%r153, %r152, %r151, %r212;
	ld.global.u32 	%r154, [%rd53+4];
	ld.global.u32 	%r155, [%rd54+4];
	mad.lo.s32 	%r156, %r155, %r154, %r153;
	ld.global.u32 	%r157, [%rd53+8];
	ld.global.u32 	%r158, [%rd54+8];
	mad.lo.s32 	%r159, %r158, %r157, %r156;
	ld.global.u32 	%r160, [%rd53+12];
	ld.global.u32 	%r161, [%rd54+12];
	mad.lo.s32 	%r162, %r161, %r160, %r159;
	ld.global.u32 	%r163, [%rd53+16];
	ld.global.u32 	%r164, [%rd54+16];
	mad.lo.s32 	%r165, %r164, %r163, %r162;
	ld.global.u32 	%r166, [%rd53+20];
	ld.global.u32 	%r167, [%rd54+20];
	mad.lo.s32 	%r168, %r167, %r166, %r165;
	ld.global.u32 	%r169, [%rd53+24];
	ld.global.u32 	%r170, [%rd54+24];
	mad.lo.s32 	%r171, %r170, %r169, %r168;
	ld.global.u32 	%r172, [%rd53+28];
	ld.global.u32 	%r173, [%rd54+28];
	mad.lo.s32 	%r212, %r173, %r172, %r171;
	add.s32 	%r201, %r201, 8;
$L__BB2_33:
	setp.eq.s32 	%p22, %r34, 0;
	@%p22 bra 	$L__BB2_39;
	and.b32  	%r40, %r1, 3;
	setp.lt.u32 	%p23, %r34, 4;
	@%p23 bra 	$L__BB2_36;
	mul.wide.u32 	%rd55, %r201, 4;
	add.s64 	%rd56, %rd3, %rd55;
	ld.global.u32 	%r175, [%rd56];
	add.s64 	%rd57, %rd2, %rd55;
	ld.global.u32 	%r176, [%rd57];
	mad.lo.s32 	%r177, %r176, %r175, %r212;
	ld.global.u32 	%r178, [%rd56+4];
	ld.global.u32 	%r179, [%rd57+4];
	mad.lo.s32 	%r180, %r179, %r178, %r177;
	ld.global.u32 	%r181, [%rd56+8];
	ld.global.u32 	%r182, [%rd57+8];
	mad.lo.s32 	%r183, %r182, %r181, %r180;
	ld.global.u32 	%r184, [%rd56+12];
	ld.global.u32 	%r185, [%rd57+12];
	mad.lo.s32 	%r212, %r185, %r184, %r183;
	add.s32 	%r201, %r201, 4;
$L__BB2_36:
	setp.eq.s32 	%p24, %r40, 0;
	@%p24 bra 	$L__BB2_39;
	mov.b32 	%r211, 0;
$L__BB2_38:
	.pragma "nounroll";
	mul.wide.u32 	%rd58, %r201, 4;
	add.s64 	%rd59, %rd3, %rd58;
	ld.global.u32 	%r187, [%rd59];
	add.s64 	%rd60, %rd2, %rd58;
	ld.global.u32 	%r188, [%rd60];
	mad.lo.s32 	%r212, %r188, %r187, %r212;
	add.s32 	%r201, %r201, 1;
	add.s32 	%r211, %r211, 1;
	setp.ne.s32 	%p25, %r211, %r40;
	@%p25 bra 	$L__BB2_38;
$L__BB2_39:
	cvt.s64.s32 	%rd78, %r212;
$L__BB2_40:
	setp.gt.s32 	%p26, %r213, %r2;
	@%p26 bra 	$L__BB2_57;
	mov.u32 	%r53, %ntid.x;
	add.s64 	%rd9, %rd1, 16;
$L__BB2_42:
	mul.wide.s32 	%rd61, %r213, 4;
	add.s64 	%rd10, %rd4, %rd61;
	ld.global.u32 	%r217, [%rd10];
	setp.eq.s32 	%p27, %r213, %r2;
	mov.u32 	%r214, %r3;
	@%p27 bra 	$L__BB2_44;
	ld.global.u32 	%r214, [%rd10+4];
$L__BB2_44:
	setp.ge.s32 	%p28, %r217, %r214;
	@%p28 bra 	$L__BB2_56;
	sub.s32 	%r58, %r214, %r217;
	and.b32  	%r59, %r58, 7;
	sub.s32 	%r189, %r217, %r214;
	setp.gt.u32 	%p29, %r189, -8;
	@%p29 bra 	$L__BB2_48;
	and.b32  	%r190, %r58, -8;
	neg.s32 	%r215, %r190;
$L__BB2_47:
	.pragma "nounroll";
	cvt.s64.s32 	%rd62, %r217;
	add.s64 	%rd63, %rd78, %rd62;
	shl.b64 	%rd64, %rd63, 2;
	add.s64 	%rd65, %rd9, %rd64;
	st.global.u32 	[%rd65+-16], %r213;
	st.global.u32 	[%rd65+-12], %r213;
	st.global.u32 	[%rd65+-8], %r213;
	st.global.u32 	[%rd65+-4], %r213;
	st.global.u32 	[%rd65], %r213;
	st.global.u32 	[%rd65+4], %r213;
	st.global.u32 	[%rd65+8], %r213;
	st.global.u32 	[%rd65+12], %r213;
	add.s32 	%r217, %r217, 8;
	add.s32 	%r215, %r215, 8;
	setp.ne.s32 	%p30, %r215, 0;
	@%p30 bra 	$L__BB2_47;
$L__BB2_48:
	setp.eq.s32 	%p31, %r59, 0;
	@%p31 bra 	$L__BB2_56;
	and.b32  	%r66, %r58, 3;
	setp.lt.u32 	%p32, %r59, 4;
	@%p32 bra 	$L__BB2_51;
	cvt.s64.s32 	%rd66, %r217;
	add.s64 	%rd67, %rd78, %rd66;
	shl.b64 	%rd68, %rd67, 2;
	add.s64 	%rd69, %rd1, %rd68;
	st.global.u32 	[%rd69], %r213;
	st.global.u32 	[%rd69+4], %r213;
	st.global.u32 	[%rd69+8], %r213;
	st.global.u32 	[%rd69+12], %r213;
	add.s32 	%r217, %r217, 4;
$L__BB2_51:
	setp.eq.s32 	%p33, %r66, 0;
	@%p33 bra 	$L__BB2_56;
	setp.eq.s32 	%p34, %r66, 1;
	@%p34 bra 	$L__BB2_54;
	cvt.s64.s32 	%rd70, %r217;
	add.s64 	%rd71, %rd78, %rd70;
	shl.b64 	%rd72, %rd71, 2;
	add.s64 	%rd73, %rd1, %rd72;
	st.global.u32 	[%rd73], %r213;
	st.global.u32 	[%rd73+4], %r213;
	add.s32 	%r217, %r217, 2;
$L__BB2_54:
	and.b32  	%r191, %r58, 1;
	setp.eq.b32 	%p35, %r191, 1;
	not.pred 	%p36, %p35;
	@%p36 bra 	$L__BB2_56;
	cvt.s64.s32 	%rd74, %r217;
	add.s64 	%rd75, %rd78, %rd74;
	shl.b64 	%rd76, %rd75, 2;
	add.s64 	%rd77, %rd1, %rd76;
	st.global.u32 	[%rd77], %r213;
$L__BB2_56:
	add.s32 	%r213, %r213, %r53;
	setp.le.s32 	%p37, %r213, %r2;
	@%p37 bra 	$L__BB2_42;
$L__BB2_57:
	ret;

}


// ===== COMPILED SASS (sm_100) =====

	.target	sm_100

	.elftype	@"ET_EXEC"


//--------------------- .note.nv.tkinfo           --------------------------
	.section	.note.nv.tkinfo,"",@"SHT_NOTE"
	.sectionflags	@"SHF_NOTE_NV_TKINFO"
	.tkinfo
        /*0018*/ 	.word	0x00000002
        /*0030*/ 	.string	""
        /*0030*/ 	.string	"ptxas"
        /*0030*/ 	.string	"Cuda compilation tools, release 13.0, V13.0.88"
        /*0030*/ 	.string	"Build cuda_13.0.r13.0/compiler.36424714_0"
        /*0030*/ 	.string	"-arch sm_100 -m 64 "



//--------------------- .note.nv.cuinfo           --------------------------
	.section	.note.nv.cuinfo,"",@"SHT_NOTE"
	.sectionflags	@"SHF_NOTE_NV_CUINFO"
        /*0018*/ 	.short	0x0002
        /*001a*/ 	.short	0x0064
        /*001c*/ 	.short	0x0082
	.zero		2


//--------------------- .nv.info                  --------------------------
	.section	.nv.info,"",@"SHT_CUDA_INFO"
	.align	4


	//----- nvinfo : EIATTR_REGCOUNT
	.align		4
        /*0000*/ 	.byte	0x04, 0x2f
        /*0002*/ 	.short	(.L_1 - .L_0)
	.align		4
.L_0:
        /*0004*/ 	.word	index@(_Z14initFreqKernelPiPKiii)
        /*0008*/ 	.word	0x0000000a


	//----- nvinfo : EIATTR_FRAME_SIZE
	.align		4
.L_1:
        /*000c*/ 	.byte	0x04, 0x11
        /*000e*/ 	.short	(.L_3 - .L_2)
	.align		4
.L_2:
        /*0010*/ 	.word	index@(_Z14initFreqKernelPiPKiii)
        /*0014*/ 	.word	0x00000000


	//----- nvinfo : EIATTR_REGCOUNT
	.align		4
.L_3:
        /*0018*/ 	.byte	0x04, 0x2f
        /*001a*/ 	.short	(.L_5 - .L_4)
	.align		4
.L_4:
        /*001c*/ 	.word	index@(_Z15countFreqKernelPiPKiS1_S1_S1_iS_ii)
        /*0020*/ 	.word	0x00000020


	//----- nvinfo : EIATTR_FRAME_SIZE
	.align		4
.L_5:
        /*0024*/ 	.byte	0x04, 0x11
        /*0026*/ 	.short	(.L_7 - .L_6)
	.align		4
.L_6:
        /*0028*/ 	.word	index@(_Z15countFreqKernelPiPKiS1_S1_S1_iS_ii)
        /*002c*/ 	.word	0x00000000


	//----- nvinfo : EIATTR_REGCOUNT
	.align		4
.L_7:
        /*0030*/ 	.byte	0x04, 0x2f
        /*0032*/ 	.short	(.L_9 - .L_8)
	.align		4
.L_8:
        /*0034*/ 	.word	index@(_Z15writeBackKernelPiPKiS1_S1_iS_S_ii)
        /*0038*/ 	.word	0x00000020


	//----- nvinfo : EIATTR_FRAME_SIZE
	.align		4
.L_9:
        /*003c*/ 	.byte	0x04, 0x11
        /*003e*/ 	.short	(.L_11 - .L_10)
	.align		4
.L_10:
        /*0040*/ 	.word	index@(_Z15writeBackKernelPiPKiS1_S1_iS_S_ii)
        /*0044*/ 	.word	0x00000000


	//----- nvinfo : EIATTR_MIN_STACK_SIZE
	.align		4
.L_11:
        /*0048*/ 	.byte	0x04, 0x12
        /*004a*/ 	.short	(.L_13 - .L_12)
	.align		4
.L_12:
        /*004c*/ 	.word	index@(_Z15writeBackKernelPiPKiS1_S1_iS_S_ii)
        /*0050*/ 	.word	0x00000000


	//----- nvinfo : EIATTR_MIN_STACK_SIZE
	.align		4
.L_13:
        /*0054*/ 	.byte	0x04, 0x12
        /*0056*/ 	.short	(.L_15 - .L_14)
	.align		4
.L_14:
        /*0058*/ 	.word	index@(_Z15countFreqKernelPiPKiS1_S1_S1_iS_ii)
        /*005c*/ 	.word	0x00000000


	//----- nvinfo : EIATTR_MIN_STACK_SIZE
	.align		4
.L_15:
        /*0060*/ 	.byte	0x04, 0x12
        /*0062*/ 	.short	(.L_17 - .L_16)
	.align		4
.L_16:
        /*0064*/ 	.word	index@(_Z14initFreqKernelPiPKiii)
        /*0068*/ 	.word	0x00000000
.L_17:


//--------------------- .nv.compat                --------------------------
	.section	.nv.compat,"",@"SHT_CUDA_COMPAT_INFO"
	.align	4
        /*0000*/ 	.byte	0x02, 0x09, 0x00, 0x00, 0x02, 0x02, 0x01, 0x00, 0x02, 0x05, 0x05, 0x00, 0x03, 0x07, 0x01, 0x01
        /*0010*/ 	.byte	0x02, 0x03, 0x00, 0x00, 0x02, 0x06, 0x01, 0x00, 0x04, 0x0b, 0x08, 0x00, 0x09, 0x00, 0x00, 0x00
        /*0020*/ 	.byte	0x00, 0x00, 0x00, 0x00


//--------------------- .nv.info._Z15writeBackKernelPiPKiS1_S1_iS_S_ii --------------------------
	.section	.nv.info._Z15writeBackKernelPiPKiS1_S1_iS_S_ii,"",@"SHT_CUDA_INFO"
	.sectionflags	@""
	.align	4


	//----- nvinfo : EIATTR_CUDA_API_VERSION
	.align		4
        /*0000*/ 	.byte	0x04, 0x37
        /*0002*/ 	.short	(.L_19 - .L_18)
.L_18:
        /*0004*/ 	.word	0x00000082


	//----- nvinfo : EIATTR_KPARAM_INFO
	.align		4
.L_19:
        /*0008*/ 	.byte	0x04, 0x17
        /*000a*/ 	.short	(.L_21 - .L_20)
.L_20:
        /*000c*/ 	.word	0x00000000
        /*0010*/ 	.short	0x0008
        /*0012*/ 	.short	0x003c
        /*0014*/ 	.byte	0x00, 0xf0, 0x11, 0x00


	//----- nvinfo : EIATTR_KPARAM_INFO
	.align		4
.L_21:
        /*0018*/ 	.byte	0x04, 0x17
        /*001a*/ 	.short	(.L_23 - .L_22)
.L_22:
        /*001c*/ 	.word	0x00000000
        /*0020*/ 	.short	0x0007
        /*0022*/ 	.short	0x0038
        /*0024*/ 	.byte	0x00, 0xf0, 0x11, 0x00


	//----- nvinfo : EIATTR_KPARAM_INFO
	.align		4
.L_23:
        /*0028*/ 	.byte	0x04, 0x17
        /*002a*/ 	.short	(.L_25 - .L_24)
.L_24:
        /*002c*/ 	.word	0x00000000
        /*0030*/ 	.short	0x0006
        /*0032*/ 	.short	0x0030
        /*0034*/ 	.byte	0x00, 0xf5, 0x21, 0x00


	//----- nvinfo : EIATTR_KPARAM_INFO
	.align		4
.L_25:
        /*0038*/ 	.byte	0x04, 0x17
        /*003a*/ 	.short	(.L_27 - .L_26)
.L_26:
        /*003c*/ 	.word	0x00000000
        /*0040*/ 	.short	0x0005
        /*0042*/ 	.short	0x0028
        /*0044*/ 	.byte	0x00, 0xf5, 0x21, 0x00


	//----- nvinfo : EIATTR_KPARAM_INFO
	.align		4
.L_27:
        /*0048*/ 	.byte	0x04, 0x17
        /*004a*/ 	.short	(.L_29 - .L_28)
.L_28:
        /*004c*/ 	.word	0x00000000
        /*0050*/ 	.short	0x0004
        /*0052*/ 	.short	0x0020
        /*0054*/ 	.byte	0x00, 0xf0, 0x11, 0x00


	//----- nvinfo : EIATTR_KPARAM_INFO
	.align		4
.L_29:
        /*0058*/ 	.byte	0x04, 0x17
        /*005a*/ 	.short	(.L_31 - .L_30)
.L_30:
        /*005c*/ 	.word	0x00000000
        /*0060*/ 	.short	0x0003
        /*0062*/ 	.short	0x0018
        /*0064*/ 	.byte	0x00, 0xf5, 0x21, 0x00


	//----- nvinfo : EIATTR_KPARAM_INFO
	.align		4
.L_31:
        /*0068*/ 	.byte	0x04, 0x17
        /*006a*/ 	.short	(.L_33 - .L_32)
.L_32:
        /*006c*/ 	.word	0x00000000
        /*0070*/ 	.short	0x0002
        /*0072*/ 	.short	0x0010
        /*0074*/ 	.byte	0x00, 0xf5, 0x21, 0x00


	//----- nvinfo : EIATTR_KPARAM_INFO
	.align		4
.L_33:
        /*0078*/ 	.byte	0x04, 0x17
        /*007a*/ 	.short	(.L_35 - .L_34)
.L_34:
        /*007c*/ 	.word	0x00000000
        /*0080*/ 	.short	0x0001
        /*0082*/ 	.short	0x0008
        /*0084*/ 	.byte	0x00, 0xf5, 0x21, 0x00


	//----- nvinfo : EIATTR_KPARAM_INFO
	.align		4
.L_35:
        /*0088*/ 	.byte	0x04, 0x17
        /*008a*/ 	.short	(.L_37 - .L_36)
.L_36:
        /*008c*/ 	.word	0x00000000
        /*0090*/ 	.short	0x0000
        /*0092*/ 	.short	0x0000
        /*0094*/ 	.byte	0x00, 0xf5, 0x21, 0x00


	//----- nvinfo : EIATTR_SPARSE_MMA_MASK
	.align		4
.L_37:
        /*0098*/ 	.byte	0x03, 0x50
        /*009a*/ 	.short	0x0000


	//----- nvinfo : EIATTR_MAXREG_COUNT
	.align		4
        /*009c*/ 	.byte	0x03, 0x1b
        /*009e*/ 	.short	0x00ff


	//----- nvinfo : EIATTR_NUM_BARRIERS
	.align		4
        /*00a0*/ 	.byte	0x02, 0x4c
        /*00a2*/ 	.byte	0x01
	.zero		1


	//----- nvinfo : EIATTR_MERCURY_ISA_VERSION
	.align		4
        /*00a4*/ 	.byte	0x03, 0x5f
        /*00a6*/ 	.short	0x0101


	//----- nvinfo : EIATTR_VRC_CTA_INIT_COUNT
	.align		4
        /*00a8*/ 	.byte	0x02, 0x4a
	.zero		1
	.zero		1


	//----- nvinfo : EIATTR_EXIT_INSTR_OFFSETS
	.align		4
        /*00ac*/ 	.byte	0x04, 0x1c
        /*00ae*/ 	.short	(.L_39 - .L_38)


	//   ....[0]....
.L_38:
        /*00b0*/ 	.word	0x00000040


	//   ....[1]....
        /*00b4*/ 	.word	0x000010d0


	//   ....[2]....
        /*00b8*/ 	.word	0x000015e0


	//----- nvinfo : EIATTR_CRS_STACK_SIZE
	.align		4
.L_39:
        /*00bc*/ 	.byte	0x04, 0x1e
        /*00be*/ 	.short	(.L_41 - .L_40)
.L_40:
        /*00c0*/ 	.word	0x00000000


	//----- nvinfo : EIATTR_CBANK_PARAM_SIZE
	.align		4
.L_41:
        /*00c4*/ 	.byte	0x03, 0x19
        /*00c6*/ 	.short	0x0040


	//----- nvinfo : EIATTR_PARAM_CBANK
	.align		4
        /*00c8*/ 	.byte	0x04, 0x0a
        /*00ca*/ 	.short	(.L_43 - .L_42)
	.align		4
.L_42:
        /*00cc*/ 	.word	index@(.nv.constant0._Z15writeBackKernelPiPKiS1_S1_iS_S_ii)
        /*00d0*/ 	.short	0x0380
        /*00d2*/ 	.short	0x0040


	//----- nvinfo : EIATTR_SW_WAR
	.align		4
.L_43:
        /*00d4*/ 	.byte	0x04, 0x36
        /*00d6*/ 	.short	(.L_45 - .L_44)
.L_44:
        /*00d8*/ 	.word	0x00000008
.L_45:


//--------------------- .nv.info._Z15countFreqKernelPiPKiS1_S1_S1_iS_ii --------------------------
	.section	.nv.info._Z15countFreqKernelPiPKiS1_S1_S1_iS_ii,"",@"SHT_CUDA_INFO"
	.sectionflags	@""
	.align	4


	//----- nvinfo : EIATTR_CUDA_API_VERSION
	.align		4
        /*0000*/ 	.byte	0x04, 0x37
        /*0002*/ 	.short	(.L_47 - .L_46)
.L_46:
        /*0004*/ 	.word	0x00000082


	//----- nvinfo : EIATTR_KPARAM_INFO
	.align		4
.L_47:
        /*0008*/ 	.byte	0x04, 0x17
        /*000a*/ 	.short	(.L_49 - .L_48)
.L_48:
        /*000c*/ 	.word	0x00000000
        /*0010*/ 	.short	0x0008
        /*0012*/ 	.short	0x003c
        /*0014*/ 	.byte	0x00, 0xf0, 0x11, 0x00


	//----- nvinfo : EIATTR_KPARAM_INFO
	.align		4
.L_49:
        /*0018*/ 	.byte	0x04, 0x17
        /*001a*/ 	.short	(.L_51 - .L_50)
.L_50:
        /*001c*/ 	.word	0x00000000
        /*0020*/ 	.short	0x0007
        /*0022*/ 	.short	0x0038
        /*0024*/ 	.byte	0x00, 0xf0, 0x11, 0x00


	//----- nvinfo : EIATTR_KPARAM_INFO
	.align		4
.L_51:
        /*0028*/ 	.byte	0x04, 0x17
        /*002a*/ 	.short	(.L_53 - .L_52)
.L_52:
        /*002c*/ 	.word	0x00000000
        /*0030*/ 	.short	0x0006
        /*0032*/ 	.short	0x0030
        /*0034*/ 	.byte	0x00, 0xf5, 0x21, 0x00


	//----- nvinfo : EIATTR_KPARAM_INFO
	.align		4
.L_53:
        /*0038*/ 	.byte	0x04, 0x17
        /*003a*/ 	.short	(.L_55 - .L_54)
.L_54:
        /*003c*/ 	.word	0x00000000
        /*0040*/ 	.short	0x0005
        /*0042*/ 	.short	0x0028
        /*0044*/ 	.byte	0x00, 0xf0, 0x11, 0x00


	//----- nvinfo : EIATTR_KPARAM_INFO
	.align		4
.L_55:
        /*0048*/ 	.byte	0x04, 0x17
        /*004a*/ 	.short	(.L_57 - .L_56)
.L_56:
        /*004c*/ 	.word	0x00000000
        /*0050*/ 	.short	0x0004
        /*0052*/ 	.short	0x0020
        /*0054*/ 	.byte	0x00, 0xf5, 0x21, 0x00


	//----- nvinfo : EIATTR_KPARAM_INFO
	.align		4
.L_57:
        /*0058*/ 	.byte	0x04, 0x17
        /*005a*/ 	.short	(.L_59 - .L_58)
.L_58:
        /*005c*/ 	.word	0x00000000
        /*0060*/ 	.short	0x0003
        /*0062*/ 	.short	0x0018
        /*0064*/ 	.byte	0x00, 0xf5, 0x21, 0x00


	//----- nvinfo : EIATTR_KPARAM_INFO
	.align		4
.L_59:
        /*0068*/ 	.byte	0x04, 0x17
        /*006a*/ 	.short	(.L_61 - .L_60)
.L_60:
        /*006c*/ 	.word	0x00000000
        /*0070*/ 	.short	0x0002
        /*0072*/ 	.short	0x0010
        /*0074*/ 	.byte	0x00, 0xf5, 0x21, 0x00


	//----- nvinfo : EIATTR_KPARAM_INFO
	.align		4
.L_61:
        /*0078*/ 	.byte	0x04, 0x17
        /*007a*/ 	.short	(.L_63 - .L_62)
.L_62:
        /*007c*/ 	.word	0x00000000
        /*0080*/ 	.short	0x0001
        /*0082*/ 	.short	0x0008
        /*0084*/ 	.byte	0x00, 0xf5, 0x21, 0x00


	//----- nvinfo : EIATTR_KPARAM_INFO
	.align		4
.L_63:
        /*0088*/ 	.byte	0x04, 0x17
        /*008a*/ 	.short	(.L_65 - .L_64)
.L_64:
        /*008c*/ 	.word	0x00000000
        /*0090*/ 	.short	0x0000
        /*0092*/ 	.short	0x0000
        /*0094*/ 	.byte	0x00, 0xf5, 0x21, 0x00


	//----- nvinfo : EIATTR_SPARSE_MMA_MASK
	.align		4
.L_65:
        /*0098*/ 	.byte	0x03, 0x50
        /*009a*/ 	.short	0x0000


	//----- nvinfo : EIATTR_MAXREG_COUNT
	.align		4
        /*009c*/ 	.byte	0x03, 0x1b
        /*009e*/ 	.short	0x00ff


	//----- nvinfo : EIATTR_MERCURY_ISA_VERSION
	.align		4
        /*00a0*/ 	.byte	0x03, 0x5f
        /*00a2*/ 	.short	0x0101


	//----- nvinfo : EIATTR_VRC_CTA_INIT_COUNT
	.align		4
        /*00a4*/ 	.byte	0x02, 0x4a
	.zero		1
	.zero		1


	//----- nvinfo : EIATTR_EXIT_INSTR_OFFSETS
	.align		4
        /*00a8*/ 	.byte	0x04, 0x1c
        /*00aa*/ 	.short	(.L_67 - .L_66)


	//   ....[0]....
.L_66:
        /*00ac*/ 	.word	0x00000030


	//   ....[1]....
        /*00b0*/ 	.word	0x00000130


	//   ....[2]....
        /*00b4*/ 	.word	0x00000c10


	//   ....[3]....
        /*00b8*/ 	.word	0x00000c90


	//   ....[4]....
        /*00bc*/ 	.word	0x00000d20


	//----- nvinfo : EIATTR_CBANK_PARAM_SIZE
	.align		4
.L_67:
        /*00c0*/ 	.byte	0x03, 0x19
        /*00c2*/ 	.short	0x0040


	//----- nvinfo : EIATTR_PARAM_CBANK
	.align		4
        /*00c4*/ 	.byte	0x04, 0x0a
        /*00c6*/ 	.short	(.L_69 - .L_68)
	.align		4
.L_68:
        /*00c8*/ 	.word	index@(.nv.constant0._Z15countFreqKernelPiPKiS1_S1_S1_iS_ii)
        /*00cc*/ 	.short	0x0380
        /*00ce*/ 	.short	0x0040


	//----- nvinfo : EIATTR_SW_WAR
	.align		4
.L_69:
        /*00d0*/ 	.byte	0x04, 0x36
        /*00d2*/ 	.short	(.L_71 - .L_70)
.L_70:
        /*00d4*/ 	.word	0x00000008
.L_71:


//--------------------- .nv.info._Z14initFreqKernelPiPKiii --------------------------
	.section	.nv.info._Z14initFreqKernelPiPKiii,"",@"SHT_CUDA_INFO"
	.sectionflags	@""
	.align	4


	//----- nvinfo : EIATTR_CUDA_API_VERSION
	.align		4
        /*0000*/ 	.byte	0x04, 0x37
        /*0002*/ 	.short	(.L_73 - .L_72)
.L_72:
        /*0004*/ 	.word	0x00000082


	//----- nvinfo : EIATTR_KPARAM_INFO
	.align		4
.L_73:
        /*0008*/ 	.byte	0x04, 0x17
        /*000a*/ 	.short	(.L_75 - .L_74)
.L_74:
        /*000c*/ 	.word	0x00000000
        /*0010*/ 	.short	0x0003
        /*0012*/ 	.short	0x0014
        /*0014*/ 	.byte	0x00, 0xf0, 0x11, 0x00


	//----- nvinfo : EIATTR_KPARAM_INFO
	.align		4
.L_75:
        /*0018*/ 	.byte	0x04, 0x17
        /*001a*/ 	.short	(.L_77 - .L_76)
.L_76:
        /*001c*/ 	.word	0x00000000
        /*0020*/ 	.short	0x0002
        /*0022*/ 	.short	0x0010
        /*0024*/ 	.byte	0x00, 0xf0, 0x11, 0x00


	//----- nvinfo : EIATTR_KPARAM_INFO
	.align		4
.L_77:
        /*0028*/ 	.byte	0x04, 0x17
        /*002a*/ 	.short	(.L_79 - .L_78)
.L_78:
        /*002c*/ 	.word	0x00000000
        /*0030*/ 	.short	0x0001
        /*0032*/ 	.short	0x0008
        /*0034*/ 	.byte	0x00, 0xf5, 0x21, 0x00


	//----- nvinfo : EIATTR_KPARAM_INFO
	.align		4
.L_79:
        /*0038*/ 	.byte	0x04, 0x17
        /*003a*/ 	.short	(.L_81 - .L_80)
.L_80:
        /*003c*/ 	.word	0x00000000
        /*0040*/ 	.short	0x0000
        /*0042*/ 	.short	0x0000
        /*0044*/ 	.byte	0x00, 0xf5, 0x21, 0x00


	//----- nvinfo : EIATTR_SPARSE_MMA_MASK
	.align		4
.L_81:
        /*0048*/ 	.byte	0x03, 0x50
        /*004a*/ 	.short	0x0000


	//----- nvinfo : EIATTR_MAXREG_COUNT
	.align		4
        /*004c*/ 	.byte	0x03, 0x1b
        /*004e*/ 	.short	0x00ff


	//----- nvinfo : EIATTR_MERCURY_ISA_VERSION
	.align		4
        /*0050*/ 	.byte	0x03, 0x5f
        /*0052*/ 	.short	0x0101


	//----- nvinfo : EIATTR_VRC_CTA_INIT_COUNT
	.align		4
        /*0054*/ 	.byte	0x02, 0x4a
	.zero		1
	.zero		1


	//----- nvinfo : EIATTR_EXIT_INSTR_OFFSETS
	.align		4
        /*0058*/ 	.byte	0x04, 0x1c
        /*005a*/ 	.short	(.L_83 - .L_82)


	//   ....[0]....
.L_82:
        /*005c*/ 	.word	0x00000040


	//   ....[1]....
        /*0060*/ 	.word	0x000000d0


	//   ....[2]....
        /*0064*/ 	.word	0x000001a0


	//----- nvinfo : EIATTR_CRS_STACK_SIZE
	.align		4
.L_83:
        /*0068*/ 	.byte	0x04, 0x1e
        /*006a*/ 	.short	(.L_85 - .L_84)
.L_84:
        /*006c*/ 	.word	0x00000000


	//----- nvinfo : EIATTR_CBANK_PARAM_SIZE
	.align		4
.L_85:
        /*0070*/ 	.byte	0x03, 0x19
        /*0072*/ 	.short	0x0018


	//----- nvinfo : EIATTR_PARAM_CBANK
	.align		4
        /*0074*/ 	.byte	0x04, 0x0a
        /*0076*/ 	.short	(.L_87 - .L_86)
	.align		4
.L_86:
        /*0078*/ 	.word	index@(.nv.constant0._Z14initFreqKernelPiPKiii)
        /*007c*/ 	.short	0x0380
        /*007e*/ 	.short	0x0018


	//----- nvinfo : EIATTR_SW_WAR
	.align		4
.L_87:
        /*0080*/ 	.byte	0x04, 0x36
        /*0082*/ 	.short	(.L_89 - .L_88)
.L_88:
        /*0084*/ 	.word	0x00000008
.L_89:


//--------------------- .nv.callgraph             --------------------------
	.section	.nv.callgraph,"",@"SHT_CUDA_CALLGRAPH"
	.align	4
	.sectionentsize	8
	.align		4
        /*0000*/ 	.word	0x00000000
	.align		4
        /*0004*/ 	.word	0xffffffff
	.align		4
        /*0008*/ 	.word	0x00000000
	.align		4
        /*000c*/ 	.word	0xfffffffe
	.align		4
        /*0010*/ 	.word	0x00000000
	.align		4
        /*0014*/ 	.word	0xfffffffd
	.align		4
        /*0018*/ 	.word	0x00000000
	.align		4
        /*001c*/ 	.word	0xfffffffc


//--------------------- .text._Z15writeBackKernelPiPKiS1_S1_iS_S_ii --------------------------
	.section	.text._Z15writeBackKernelPiPKiS1_S1_iS_S_ii,"ax",@progbits
	.align	128
        .global         _Z15writeBackKernelPiPKiS1_S1_iS_S_ii
        .type           _Z15writeBackKernelPiPKiS1_S1_iS_S_ii,@function
        .size           _Z15writeBackKernelPiPKiS1_S1_iS_S_ii,(.L_x_52 - _Z15writeBackKernelPiPKiS1_S1_iS_S_ii)
        .other          _Z15writeBackKernelPiPKiS1_S1_iS_S_ii,@"STO_CUDA_ENTRY STV_DEFAULT"
_Z15writeBackKernelPiPKiS1_S1_iS_S_ii:
.text._Z15writeBackKernelPiPKiS1_S1_iS_S_ii:
[----:B------:R-:W-:Y:S01]  /*0000*/  LDC R1, c[0x0][0x37c] ;  /* 0x0000df00ff017b82 */ /* 0x000fe20000000800 */
[----:B------:R-:W0:Y:S01]  /*0010*/  S2R R9, SR_CTAID.X ;  /* 0x0000000000097919 */ /* 0x000e220000002500 */
[----:B------:R-:W0:Y:S02]  /*0020*/  LDCU UR4, c[0x0][0x3a0] ;  /* 0x00007400ff0477ac */ /* 0x000e240008000800 */
[----:B0-----:R-:W-:-:S13]  /*0030*/  ISETP.GE.AND P0, PT, R9, UR4, PT ;  /* 0x0000000409007c0c */ /* 0x001fda000bf06270 */
[----:B------:R-:W-:Y:S05]  /*0040*/  @P0 EXIT ;  /* 0x000000000000094d */ /* 0x000fea0003800000 */
[----:B------:R-:W0:Y:S01]  /*0050*/  LDC.64 R6, c[0x0][0x398] ;  /* 0x0000e600ff067b82 */ /* 0x000e220000000a00 */
[----:B------:R-:W1:Y:S07]  /*0060*/  LDCU.64 UR6, c[0x0][0x358] ;  /* 0x00006b00ff0677ac */ /* 0x000e6e0008000a00 */
[----:B------:R-:W2:Y:S08]  /*0070*/  LDC.64 R4, c[0x0][0x390] ;  /* 0x0000e400ff047b82 */ /* 0x000eb00000000a00 */
[----:B------:R-:W3:Y:S01]  /*0080*/  LDC.64 R2, c[0x0][0x388] ;  /* 0x0000e200ff027b82 */ /* 0x000ee20000000a00 */
[----:B0-----:R-:W-:-:S06]  /*0090*/  IMAD.WIDE.U32 R6, R9, 0x4, R6 ;  /* 0x0000000409067825 */ /* 0x001fcc00078e0006 */
[----:B-1----:R-:W4:Y:S01]  /*00a0*/  LDG.E R7, desc[UR6][R6.64] ;  /* 0x0000000606077981 */ /* 0x002f22000c1e1900 */
[----:B--2---:R-:W-:-:S05]  /*00b0*/  IMAD.WIDE.U32 R4, R9, 0x4, R4 ;  /* 0x0000000409047825 */ /* 0x004fca00078e0004 */
[----:B------:R-:W4:Y:S01]  /*00c0*/  LDG.E R0, desc[UR6][R4.64] ;  /* 0x0000000604007981 */ /* 0x000f22000c1e1900 */
[----:B---3--:R-:W-:-:S05]  /*00d0*/  IMAD.WIDE.U32 R2, R9, 0x4, R2 ;  /* 0x0000000409027825 */ /* 0x008fca00078e0002 */
[----:B------:R0:W5:Y:S01]  /*00e0*/  LDG.E R8, desc[UR6][R2.64] ;  /* 0x0000000602087981 */ /* 0x000162000c1e1900 */
[----:B------:R-:W-:Y:S01]  /*00f0*/  UMOV UR4, 0x1 ;  /* 0x0000000100047882 */ /* 0x000fe20000000000 */
[----:B0---4-:R-:W-:-:S07]  /*0100*/  IMAD R0, R0, R7, RZ ;  /* 0x0000000700007224 */ /* 0x011fce00078e02ff */
.L_x_0:
[----:B-----5:R-:W-:Y:S01]  /*0110*/  ISETP.LT.AND P0, PT, R8, UR4, PT ;  /* 0x0000000408007c0c */ /* 0x020fe2000bf01270 */
[----:B------:R-:W-:Y:S01]  /*0120*/  IMAD.U32 R4, RZ, RZ, UR4 ;  /* 0x00000004ff047e24 */ /* 0x000fe2000f8e00ff */
[----:B------:R-:W-:-:S11]  /*0130*/  USHF.L.U32 UR4, UR4, 0x1, URZ ;  /* 0x0000000104047899 */ /* 0x000fd600080006ff */
[----:B------:R-:W-:Y:S05]  /*0140*/  @!P0 BRA `(.L_x_0) ;  /* 0xfffffffc00f08947 */ /* 0x000fea000383ffff */
[----:B------:R-:W0:Y:S01]  /*0150*/  S2R R11, SR_TID.X ;  /* 0x00000000000b7919 */ /* 0x000e220000002100 */
[----:B------:R-:W1:Y:S01]  /*0160*/  LDC.64 R2, c[0x0][0x3b0] ;  /* 0x0000ec00ff027b82 */ /* 0x000e620000000a00 */
[----:B------:R-:W2:Y:S01]  /*0170*/  LDCU.64 UR4, c[0x0][0x3b8] ;  /* 0x00007700ff0477ac */ /* 0x000ea20008000a00 */
[----:B------:R-:W-:Y:S01]  /*0180*/  BSSY.RECONVERGENT B0, `(.L_x_1) ;  /* 0x000001b000007945 */ /* 0x000fe20003800200 */
[----:B------:R-:W3:Y:S01]  /*0190*/  LDCU.64 UR8, c[0x0][0x3a8] ;  /* 0x00007500ff0877ac */ /* 0x000ee20008000a00 */
[----:B--2---:R-:W-:-:S04]  /*01a0*/  IMAD R5, R9, UR5, RZ ;  /* 0x0000000509057c24 */ /* 0x004fc8000f8e02ff */
[----:B-1----:R-:W-:Y:S01]  /*01b0*/  IMAD.WIDE R2, R5, 0x4, R2 ;  /* 0x0000000405027825 */ /* 0x002fe200078e0202 */
[----:B0-----:R-:W-:-:S13]  /*01c0*/  ISETP.GE.AND P0, PT, R11, R4, PT ;  /* 0x000000040b00720c */ /* 0x001fda0003f06270 */
[----:B---3--:R-:W-:Y:S05]  /*01d0*/  @P0 BRA `(.L_x_2) ;  /* 0x0000000000540947 */ /* 0x008fea0003800000 */
[----:B------:R-:W0:Y:S01]  /*01e0*/  LDC R10, c[0x0][0x360] ;  /* 0x0000d800ff0a7b82 */ /* 0x000e220000000800 */
[----:B------:R-:W-:Y:S02]  /*01f0*/  IMAD R5, R9, UR4, RZ ;  /* 0x0000000409057c24 */ /* 0x000fe4000f8e02ff */
[----:B------:R-:W-:-:S07]  /*0200*/  IMAD.MOV.U32 R15, RZ, RZ, R11 ;  /* 0x000000ffff0f7224 */ /* 0x000fce00078e000b */
.L_x_6:
[----:B------:R-:W-:Y:S01]  /*0210*/  ISETP.GT.AND P0, PT, R15, R8, PT ;  /* 0x000000080f00720c */ /* 0x000fe20003f04270 */
[----:B------:R-:W-:-:S12]  /*0220*/  BSSY.RECONVERGENT B1, `(.L_x_3) ;  /* 0x000000d000017945 */ /* 0x000fd80003800200 */
[----:B-12---:R-:W-:Y:S05]  /*0230*/  @P0 BRA `(.L_x_4) ;  /* 0x0000000000240947 */ /* 0x006fea0003800000 */
[----:B------:R-:W-:Y:S02]  /*0240*/  SHF.R.S32.HI R6, RZ, 0x1f, R15 ;  /* 0x0000001fff067819 */ /* 0x000fe4000001140f */
[----:B------:R-:W-:-:S04]  /*0250*/  IADD3 R7, P0, PT, R5, R15, RZ ;  /* 0x0000000f05077210 */ /* 0x000fc80007f1e0ff */
[----:B------:R-:W-:Y:S02]  /*0260*/  LEA.HI.X.SX32 R6, R5, R6, 0x1, P0 ;  /* 0x0000000605067211 */ /* 0x000fe400000f0eff */
[----:B------:R-:W-:-:S04]  /*0270*/  LEA R12, P0, R7, UR8, 0x2 ;  /* 0x00000008070c7c11 */ /* 0x000fc8000f8010ff */
[----:B------:R-:W-:-:S06]  /*0280*/  LEA.HI.X R13, R7, UR9, R6, 0x2, P0 ;  /* 0x00000009070d7c11 */ /* 0x000fcc00080f1406 */
[----:B------:R-:W2:Y:S01]  /*0290*/  LDG.E R13, desc[UR6][R12.64] ;  /* 0x000000060c0d7981 */ /* 0x000ea2000c1e1900 */
[----:B------:R-:W-:-:S05]  /*02a0*/  IMAD.WIDE R6, R15, 0x4, R2 ;  /* 0x000000040f067825 */ /* 0x000fca00078e0202 */
[----:B--2---:R1:W-:Y:S01]  /*02b0*/  STG.E desc[UR6][R6.64], R13 ;  /* 0x0000000d06007986 */ /* 0x0043e2000c101906 */
[----:B------:R-:W-:Y:S05]  /*02c0*/  BRA `(.L_x_5) ;  /* 0x0000000000087947 */ /* 0x000fea0003800000 */
.L_x_4:
[----:B------:R-:W-:-:S05]  /*02d0*/  IMAD.WIDE R6, R15, 0x4, R2 ;  /* 0x000000040f067825 */ /* 0x000fca00078e0202 */
[----:B------:R2:W-:Y:S02]  /*02e0*/  STG.E desc[UR6][R6.64], RZ ;  /* 0x000000ff06007986 */ /* 0x0005e4000c101906 */
.L_x_5:
[----:B------:R-:W-:Y:S05]  /*02f0*/  BSYNC.RECONVERGENT B1 ;  /* 0x0000000000017941 */ /* 0x000fea0003800200 */
.L_x_3:
[----:B0-----:R-:W-:-:S05]  /*0300*/  IMAD.IADD R15, R10, 0x1, R15 ;  /* 0x000000010a0f7824 */ /* 0x001fca00078e020f */
[----:B------:R-:W-:-:S13]  /*0310*/  ISETP.GE.AND P0, PT, R15, R4, PT ;  /* 0x000000040f00720c */ /* 0x000fda0003f06270 */
[----:B------:R-:W-:Y:S05]  /*0320*/  @!P0 BRA `(.L_x_6) ;  /* 0xfffffffc00b88947 */ /* 0x000fea000383ffff */
.L_x_2:
[----:B------:R-:W-:Y:S05]  /*0330*/  BSYNC.RECONVERGENT B0 ;  /* 0x0000000000007941 */ /* 0x000fea0003800200 */
.L_x_1:
[----:B------:R-:W-:Y:S01]  /*0340*/  BAR.SYNC.DEFER_BLOCKING 0x0 ;  /* 0x0000000000007b1d */ /* 0x000fe20000010000 */
[----:B------:R-:W-:-:S13]  /*0350*/  ISETP.GE.U32.AND P0, PT, R4, 0x2, PT ;  /* 0x000000020400780c */ /* 0x000fda0003f06070 */
[----:B------:R-:W-:Y:S05]  /*0360*/  @!P0 BRA `(.L_x_7) ;  /* 0x00000000008c8947 */ /* 0x000fea0003800000 */
[----:B------:R-:W-:Y:S01]  /*0370*/  IMAD.MOV.U32 R5, RZ, RZ, 0x1 ;  /* 0x00000001ff057424 */ /* 0x000fe200078e00ff */
[----:B------:R-:W0:Y:S06]  /*0380*/  LDCU UR4, c[0x0][0x360] ;  /* 0x00006c00ff0477ac */ /* 0x000e2c0008000800 */
.L_x_13:
[----:B------:R-:W-:Y:S01]  /*0390*/  IMAD.SHL.U32 R17, R5, 0x2, RZ ;  /* 0x0000000205117824 */ /* 0x000fe200078e00ff */
[----:B------:R-:W-:Y:S03]  /*03a0*/  BSSY.RECONVERGENT B0, `(.L_x_8) ;  /* 0x000001b000007945 */ /* 0x000fe60003800200 */
[----:B-12---:R-:W-:-:S05]  /*03b0*/  VIADD R6, R17, 0xffffffff ;  /* 0xffffffff11067836 */ /* 0x006fca0000000000 */
[----:B------:R-:W-:-:S04]  /*03c0*/  LOP3.LUT R6, R17, R6, RZ, 0xc, !PT ;  /* 0x0000000611067212 */ /* 0x000fc800078e0cff */
[----:B------:R-:W1:Y:S02]  /*03d0*/  POPC R7, R6 ;  /* 0x0000000600077309 */ /* 0x000e640000000000 */
[----:B-1----:R-:W-:-:S04]  /*03e0*/  SHF.R.U32.HI R16, RZ, R7, R4 ;  /* 0x00000007ff107219 */ /* 0x002fc80000011604 */
[----:B------:R-:W-:-:S13]  /*03f0*/  ISETP.GE.U32.AND P0, PT, R11, R16, PT ;  /* 0x000000100b00720c */ /* 0x000fda0003f06070 */
[----:B------:R-:W-:Y:S05]  /*0400*/  @P0 BRA `(.L_x_9) ;  /* 0x0000000000500947 */ /* 0x000fea0003800000 */
[----:B------:R-:W-:Y:S01]  /*0410*/  SHF.R.S32.HI R18, RZ, 0x1f, R5 ;  /* 0x0000001fff127819 */ /* 0x000fe20000011405 */
[----:B------:R-:W-:-:S07]  /*0420*/  IMAD.MOV.U32 R10, RZ, RZ, R11 ;  /* 0x000000ffff0a7224 */ /* 0x000fce00078e000b */
.L_x_12:
[C---:B0-----:R-:W-:Y:S01]  /*0430*/  IMAD R6, R10.reuse, R5, R5 ;  /* 0x000000050a067224 */ /* 0x041fe200078e0205 */
[----:B------:R-:W-:Y:S01]  /*0440*/  BSSY.RECONVERGENT B1, `(.L_x_10) ;  /* 0x000000f000017945 */ /* 0x000fe20003800200 */
[----:B0-----:R-:W-:Y:S02]  /*0450*/  VIADD R10, R10, UR4 ;  /* 0x000000040a0a7c36 */ /* 0x001fe40008000000 */
[----:B------:R-:W-:-:S03]  /*0460*/  IMAD.SHL.U32 R7, R6, 0x2, RZ ;  /* 0x0000000206077824 */ /* 0x000fc600078e00ff */
[----:B------:R-:W-:Y:S02]  /*0470*/  ISETP.GE.AND P0, PT, R10, R16, PT ;  /* 0x000000100a00720c */ /* 0x000fe40003f06270 */
[----:B------:R-:W-:-:S13]  /*0480*/  ISETP.GT.AND P1, PT, R7, R4, PT ;  /* 0x000000040700720c */ /* 0x000fda0003f24270 */
[----:B------:R-:W-:Y:S05]  /*0490*/  @P1 BRA `(.L_x_11) ;  /* 0x0000000000241947 */ /* 0x000fea0003800000 */
[----:B------:R-:W-:-:S04]  /*04a0*/  IADD3 R13, P1, PT, R7, -R5, RZ ;  /* 0x80000005070d7210 */ /* 0x000fc80007f3e0ff */
[C---:B------:R-:W-:Y:S01]  /*04b0*/  LEA.HI.X.SX32 R14, R7.reuse, ~R18, 0x1, P1 ;  /* 0x80000012070e7211 */ /* 0x040fe200008f0eff */
[----:B------:R-:W-:Y:S01]  /*04c0*/  IMAD.WIDE R6, R7, 0x4, R2 ;  /* 0x0000000407067825 */ /* 0x000fe200078e0202 */
[----:B------:R-:W-:-:S04]  /*04d0*/  LEA R12, P1, R13, R2, 0x2 ;  /* 0x000000020d0c7211 */ /* 0x000fc800078210ff */
[----:B------:R-:W-:Y:S01]  /*04e0*/  LEA.HI.X R13, R13, R3, R14, 0x2, P1 ;  /* 0x000000030d0d7211 */ /* 0x000fe200008f140e */
[----:B------:R-:W2:Y:S04]  /*04f0*/  LDG.E R15, desc[UR6][R6.64+-0x4] ;  /* 0xfffffc06060f7981 */ /* 0x000ea8000c1e1900 */
[----:B------:R-:W2:Y:S02]  /*0500*/  LDG.E R12, desc[UR6][R12.64+-0x4] ;  /* 0xfffffc060c0c7981 */ /* 0x000ea4000c1e1900 */
[----:B--2---:R-:W-:-:S05]  /*0510*/  IMAD.IADD R15, R12, 0x1, R15 ;  /* 0x000000010c0f7824 */ /* 0x004fca00078e020f */
[----:B------:R0:W-:Y:S02]  /*0520*/  STG.E desc[UR6][R6.64+-0x4], R15 ;  /* 0xfffffc0f06007986 */ /* 0x0001e4000c101906 */
.L_x_11:
[----:B------:R-:W-:Y:S05]  /*0530*/  BSYNC.RECONVERGENT B1 ;  /* 0x0000000000017941 */ /* 0x000fea0003800200 */
.L_x_10:
[----:B------:R-:W-:Y:S05]  /*0540*/  @!P0 BRA `(.L_x_12) ;  /* 0xfffffffc00b88947 */ /* 0x000fea000383ffff */
.L_x_9:
[----:B0-----:R-:W-:Y:S05]  /*0550*/  BSYNC.RECONVERGENT B0 ;  /* 0x0000000000007941 */ /* 0x001fea0003800200 */
.L_x_8:
[----:B------:R-:W-:Y:S01]  /*0560*/  BAR.SYNC.DEFER_BLOCKING 0x0 ;  /* 0x0000000000007b1d */ /* 0x000fe20000010000 */
[----:B------:R-:W-:Y:S01]  /*0570*/  ISETP.GE.U32.AND P0, PT, R17, R4, PT ;  /* 0x000000041100720c */ /* 0x000fe20003f06070 */
[----:B------:R-:W-:-:S12]  /*0580*/  IMAD.MOV.U32 R5, RZ, RZ, R17 ;  /* 0x000000ffff057224 */ /* 0x000fd800078e0011 */
[----:B------:R-:W-:Y:S05]  /*0590*/  @!P0 BRA `(.L_x_13) ;  /* 0xfffffffc007c8947 */ /* 0x000fea000383ffff */
.L_x_7:
[----:B------:R-:W-:-:S13]  /*05a0*/  ISETP.NE.AND P0, PT, R11, RZ, PT ;  /* 0x000000ff0b00720c */ /* 0x000fda0003f05270 */
[----:B-12---:R-:W-:-:S05]  /*05b0*/  @!P0 IMAD.WIDE R6, R4, 0x4, R2 ;  /* 0x0000000404068825 */ /* 0x006fca00078e0202 */
[----:B------:R0:W-:Y:S01]  /*05c0*/  @!P0 STG.E desc[UR6][R6.64+-0x4], RZ ;  /* 0xfffffcff06008986 */ /* 0x0001e2000c101906 */
[----:B------:R-:W-:Y:S01]  /*05d0*/  BAR.SYNC.DEFER_BLOCKING 0x0 ;  /* 0x0000000000007b1d */ /* 0x000fe20000010000 */
[----:B------:R-:W-:-:S13]  /*05e0*/  ISETP.GE.U32.AND P0, PT, R4, 0x2, PT ;  /* 0x000000020400780c */ /* 0x000fda0003f06070 */
[----:B0-----:R-:W-:Y:S05]  /*05f0*/  @!P0 BRA `(.L_x_14) ;  /* 0x0000000000908947 */ /* 0x001fea0003800000 */
[----:B------:R-:W-:Y:S01]  /*0600*/  IMAD.MOV.U32 R5, RZ, RZ, R4 ;  /* 0x000000ffff057224 */ /* 0x000fe200078e0004 */
[----:B------:R-:W0:Y:S06]  /*0610*/  LDCU UR4, c[0x0][0x360] ;  /* 0x00006c00ff0477ac */ /* 0x000e2c0008000800 */
.L_x_20:
[----:B------:R-:W-:Y:S01]  /*0620*/  LOP3.LUT R6, R5, 0x7ffffffe, RZ, 0xc0, !PT ;  /* 0x7ffffffe05067812 */ /* 0x000fe200078ec0ff */
[----:B------:R-:W-:Y:S01]  /*0630*/  BSSY.RECONVERGENT B0, `(.L_x_15) ;  /* 0x000001c000007945 */ /* 0x000fe20003800200 */
[----:B------:R-:W-:-:S03]  /*0640*/  SHF.R.U32.HI R19, RZ, 0x1, R5 ;  /* 0x00000001ff137819 */ /* 0x000fc60000011605 */
[----:B------:R-:W-:-:S05]  /*0650*/  VIADD R6, R6, 0xffffffff ;  /* 0xffffffff06067836 */ /* 0x000fca0000000000 */
[----:B------:R-:W-:-:S04]  /*0660*/  LOP3.LUT R6, R6, 0x7ffffffe, R5, 0x70, !PT ;  /* 0x7ffffffe06067812 */ /* 0x000fc800078e7005 */
[----:B------:R-:W1:Y:S02]  /*0670*/  POPC R7, R6 ;  /* 0x0000000600077309 */ /* 0x000e640000000000 */
[----:B-1----:R-:W-:-:S04]  /*0680*/  SHF.R.U32.HI R16, RZ, R7, R4 ;  /* 0x00000007ff107219 */ /* 0x002fc80000011604 */
[----:B------:R-:W-:-:S13]  /*0690*/  ISETP.GE.U32.AND P0, PT, R11, R16, PT ;  /* 0x000000100b00720c */ /* 0x000fda0003f06070 */
[----:B------:R-:W-:Y:S05]  /*06a0*/  @P0 BRA `(.L_x_16) ;  /* 0x0000000000500947 */ /* 0x000fea0003800000 */
[----:B------:R-:W-:-:S07]  /*06b0*/  IMAD.MOV.U32 R10, RZ, RZ, R11 ;  /* 0x000000ffff0a7224 */ /* 0x000fce00078e000b */
.L_x_19:
[----:B0-----:R-:W-:Y:S01]  /*06c0*/  IMAD R6, R19, R10, R19 ;  /* 0x0000000a13067224 */ /* 0x001fe200078e0213 */
[----:B------:R-:W-:Y:S01]  /*06d0*/  BSSY.RECONVERGENT B1, `(.L_x_17) ;  /* 0x0000010000017945 */ /* 0x000fe20003800200 */
[----:B0-----:R-:W-:Y:S02]  /*06e0*/  VIADD R10, R10, UR4 ;  /* 0x000000040a0a7c36 */ /* 0x001fe40008000000 */
[----:B------:R-:W-:-:S03]  /*06f0*/  IMAD.SHL.U32 R13, R6, 0x2, RZ ;  /* 0x00000002060d7824 */ /* 0x000fc600078e00ff */
[----:B------:R-:W-:Y:S02]  /*0700*/  ISETP.GE.AND P0, PT, R10, R16, PT ;  /* 0x000000100a00720c */ /* 0x000fe40003f06270 */
[----:B------:R-:W-:-:S13]  /*0710*/  ISETP.GT.AND P1, PT, R13, R4, PT ;  /* 0x000000040d00720c */ /* 0x000fda0003f24270 */
[----:B------:R-:W-:Y:S05]  /*0720*/  @P1 BRA `(.L_x_18) ;  /* 0x0000000000281947 */ /* 0x000fea0003800000 */
[----:B------:R-:W-:-:S04]  /*0730*/  IADD3 R7, P1, PT, -R19, R13, RZ ;  /* 0x0000000d13077210 */ /* 0x000fc80007f3e1ff */
[C---:B------:R-:W-:Y:S01]  /*0740*/  LEA.HI.X.SX32 R14, R13.reuse, 0xffffffff, 0x1, P1 ;  /* 0xffffffff0d0e7811 */ /* 0x040fe200008f0eff */
[----:B------:R-:W-:Y:S01]  /*0750*/  IMAD.WIDE R12, R13, 0x4, R2 ;  /* 0x000000040d0c7825 */ /* 0x000fe200078e0202 */
[----:B------:R-:W-:-:S04]  /*0760*/  LEA R6, P1, R7, R2, 0x2 ;  /* 0x0000000207067211 */ /* 0x000fc800078210ff */
[----:B------:R-:W-:Y:S01]  /*0770*/  LEA.HI.X R7, R7, R3, R14, 0x2, P1 ;  /* 0x0000000307077211 */ /* 0x000fe200008f140e */
[----:B------:R-:W2:Y:S04]  /*0780*/  LDG.E R15, desc[UR6][R12.64+-0x4] ;  /* 0xfffffc060c0f7981 */ /* 0x000ea8000c1e1900 */
[----:B------:R-:W3:Y:S04]  /*0790*/  LDG.E R14, desc[UR6][R6.64+-0x4] ;  /* 0xfffffc06060e7981 */ /* 0x000ee8000c1e1900 */
[----:B--2---:R0:W-:Y:S01]  /*07a0*/  STG.E desc[UR6][R6.64+-0x4], R15 ;  /* 0xfffffc0f06007986 */ /* 0x0041e2000c101906 */
[----:B---3--:R-:W-:-:S05]  /*07b0*/  IADD3 R17, PT, PT, R14, R15, RZ ;  /* 0x0000000f0e117210 */ /* 0x008fca0007ffe0ff */
[----:B------:R0:W-:Y:S02]  /*07c0*/  STG.E desc[UR6][R12.64+-0x4], R17 ;  /* 0xfffffc110c007986 */ /* 0x0001e4000c101906 */
.L_x_18:
[----:B------:R-:W-:Y:S05]  /*07d0*/  BSYNC.RECONVERGENT B1 ;  /* 0x0000000000017941 */ /* 0x000fea0003800200 */
.L_x_17:
[----:B------:R-:W-:Y:S05]  /*07e0*/  @!P0 BRA `(.L_x_19) ;  /* 0xfffffffc00b48947 */ /* 0x000fea000383ffff */
.L_x_16:
[----:B0-----:R-:W-:Y:S05]  /*07f0*/  BSYNC.RECONVERGENT B0 ;  /* 0x0000000000007941 */ /* 0x001fea0003800200 */
.L_x_15:
[----:B------:R-:W-:Y:S01]  /*0800*/  BAR.SYNC.DEFER_BLOCKING 0x0 ;  /* 0x0000000000007b1d */ /* 0x000fe20000010000 */
[----:B------:R-:W-:Y:S01]  /*0810*/  ISETP.GE.U32.AND P0, PT, R5, 0x4, PT ;  /* 0x000000040500780c */ /* 0x000fe20003f06070 */
[----:B------:R-:W-:-:S12]  /*0820*/  IMAD.MOV.U32 R5, RZ, RZ, R19 ;  /* 0x000000ffff057224 */ /* 0x000fd800078e0013 */
[----:B------:R-:W-:Y:S05]  /*0830*/  @P0 BRA `(.L_x_20) ;  /* 0xfffffffc00780947 */ /* 0x000fea000383ffff */
.L_x_14:
[----:B------:R-:W-:Y:S02]  /*0840*/  ISETP.NE.AND P0, PT, R9, RZ, PT ;  /* 0x000000ff0900720c */ /* 0x000fe40003f05270 */
[----:B------:R-:W-:-:S11]  /*0850*/  CS2R R12, SRZ ;  /* 0x00000000000c7805 */ /* 0x000fd6000001ff00 */
[----:B------:R-:W-:Y:S05]  /*0860*/  @!P0 BRA `(.L_x_21) ;  /* 0x0000000800148947 */ /* 0x000fea0003800000 */
[C---:B------:R-:W-:Y:S01]  /*0870*/  ISETP.GE.U32.AND P1, PT, R9.reuse, 0x10, PT ;  /* 0x000000100900780c */ /* 0x040fe20003f26070 */
[----:B------:R-:W-:Y:S01]  /*0880*/  IMAD.MOV.U32 R10, RZ, RZ, RZ ;  /* 0x000000ffff0a7224 */ /* 0x000fe200078e00ff */
[----:B------:R-:W-:Y:S01]  /*0890*/  LOP3.LUT R22, R9, 0xf, RZ, 0xc0, !PT ;  /* 0x0000000f09167812 */ /* 0x000fe200078ec0ff */
[----:B------:R-:W-:-:S03]  /*08a0*/  IMAD.MOV.U32 R12, RZ, RZ, RZ ;  /* 0x000000ffff0c7224 */ /* 0x000fc600078e00ff */
[----:B------:R-:W-:-:S07]  /*08b0*/  ISETP.NE.AND P0, PT, R22, RZ, PT ;  /* 0x000000ff1600720c */ /* 0x000fce0003f05270 */
[----:B------:R-:W-:Y:S06]  /*08c0*/  @!P1 BRA `(.L_x_22) ;  /* 0x0000000000e49947 */ /* 0x000fec0003800000 */
[----:B------:R-:W-:Y:S02]  /*08d0*/  LOP3.LUT R10, R9, 0x7ffffff0, RZ, 0xc0, !PT ;  /* 0x7ffffff0090a7812 */ /* 0x000fe400078ec0ff */
[----:B------:R-:W-:-:S07]  /*08e0*/  CS2R R12, SRZ ;  /* 0x00000000000c7805 */ /* 0x000fce000001ff00 */
.L_x_23:
[----:B------:R-:W0:Y:S08]  /*08f0*/  LDC.64 R6, c[0x0][0x390] ;  /* 0x0000e400ff067b82 */ /* 0x000e300000000a00 */
[----:B------:R-:W1:Y:S01]  /*0900*/  LDC.64 R4, c[0x0][0x398] ;  /* 0x0000e600ff047b82 */ /* 0x000e620000000a00 */
[----:B0-----:R-:W-:-:S05]  /*0910*/  IMAD.WIDE.U32 R6, R13, 0x4, R6 ;  /* 0x000000040d067825 */ /* 0x001fca00078e0006 */
[----:B------:R-:W2:Y:S01]  /*0920*/  LDG.E R17, desc[UR6][R6.64] ;  /* 0x0000000606117981 */ /* 0x000ea2000c1e1900 */
[----:B-1----:R-:W-:-:S03]  /*0930*/  IMAD.WIDE.U32 R4, R13, 0x4, R4 ;  /* 0x000000040d047825 */ /* 0x002fc600078e0004 */
[----:B------:R-:W3:Y:S04]  /*0940*/  LDG.E R19, desc[UR6][R6.64+0x4] ;  /* 0x0000040606137981 */ /* 0x000ee8000c1e1900 */
[----:B------:R-:W2:Y:S04]  /*0950*/  LDG.E R16, desc[UR6][R4.64] ;  /* 0x0000000604107981 */ /* 0x000ea8000c1e1900 */
[----:B------:R-:W3:Y:S04]  /*0960*/  LDG.E R26, desc[UR6][R4.64+0x4] ;  /* 0x00000406041a7981 */ /* 0x000ee8000c1e1900 */
[----:B------:R-:W4:Y:S04]  /*0970*/  LDG.E R15, desc[UR6][R6.64+0x8] ;  /* 0x00000806060f7981 */ /* 0x000f28000c1e1900 */
[----:B------:R-:W4:Y:S04]  /*0980*/  LDG.E R14, desc[UR6][R4.64+0x8] ;  /* 0x00000806040e7981 */ /* 0x000f28000c1e1900 */
[----:B------:R-:W5:Y:S04]  /*0990*/  LDG.E R18, desc[UR6][R6.64+0xc] ;  /* 0x00000c0606127981 */ /* 0x000f68000c1e1900 */
[----:B------:R-:W5:Y:S04]  /*09a0*/  LDG.E R21, desc[UR6][R4.64+0xc] ;  /* 0x00000c0604157981 */ /* 0x000f68000c1e1900 */
[----:B------:R-:W5:Y:S04]  /*09b0*/  LDG.E R20, desc[UR6][R6.64+0x10] ;  /* 0x0000100606147981 */ /* 0x000f68000c1e1900 */
[----:B------:R-:W5:Y:S04]  /*09c0*/  LDG.E R23, desc[UR6][R4.64+0x10] ;  /* 0x0000100604177981 */ /* 0x000f68000c1e1900 */
[----:B------:R-:W5:Y:S04]  /*09d0*/  LDG.E R24, desc[UR6][R6.64+0x14] ;  /* 0x0000140606187981 */ /* 0x000f68000c1e1900 */
[----:B------:R-:W5:Y:S04]  /*09e0*/  LDG.E R25, desc[UR6][R4.64+0x14] ;  /* 0x0000140604197981 */ /* 0x000f68000c1e1900 */
[----:B------:R-:W5:Y:S01]  /*09f0*/  LDG.E R27, desc[UR6][R4.64+0x3c] ;  /* 0x00003c06041b7981 */ /* 0x000f62000c1e1900 */
[----:B--2---:R-:W-:-:S03]  /*0a00*/  IMAD R16, R17, R16, R12 ;  /* 0x0000001011107224 */ /* 0x004fc600078e020c */
[----:B------:R-:W2:Y:S01]  /*0a10*/  LDG.E R12, desc[UR6][R6.64+0x1c] ;  /* 0x00001c06060c7981 */ /* 0x000ea2000c1e1900 */
[----:B---3--:R-:W-:-:S03]  /*0a20*/  IMAD R26, R19, R26, R16 ;  /* 0x0000001a131a7224 */ /* 0x008fc600078e0210 */
[----:B------:R-:W3:Y:S04]  /*0a30*/  LDG.E R16, desc[UR6][R6.64+0x18] ;  /* 0x0000180606107981 */ /* 0x000ee8000c1e1900 */
[----:B------:R-:W3:Y:S01]  /*0a40*/  LDG.E R19, desc[UR6][R4.64+0x18] ;  /* 0x0000180604137981 */ /* 0x000ee2000c1e1900 */
[----:B----4-:R-:W-:-:S03]  /*0a50*/  IMAD R26, R15, R14, R26 ;  /* 0x0000000e0f1a7224 */ /* 0x010fc600078e021a */
[----:B------:R-:W2:Y:S04]  /*0a60*/  LDG.E R15, desc[UR6][R4.64+0x1c] ;  /* 0x00001c06040f7981 */ /* 0x000ea8000c1e1900 */
[----:B------:R-:W4:Y:S04]  /*0a70*/  LDG.E R14, desc[UR6][R6.64+0x20] ;  /* 0x00002006060e7981 */ /* 0x000f28000c1e1900 */
[----:B------:R-:W4:Y:S01]  /*0a80*/  LDG.E R17, desc[UR6][R4.64+0x20] ;  /* 0x0000200604117981 */ /* 0x000f22000c1e1900 */
[----:B-----5:R-:W-:-:S03]  /*0a90*/  IMAD R18, R18, R21, R26 ;  /* 0x0000001512127224 */ /* 0x020fc600078e021a */
[----:B------:R-:W5:Y:S01]  /*0aa0*/  LDG.E R21, desc[UR6][R4.64+0x24] ;  /* 0x0000240604157981 */ /* 0x000f62000c1e1900 */
[----:B------:R-:W-:-:S03]  /*0ab0*/  IMAD R20, R20, R23, R18 ;  /* 0x0000001714147224 */ /* 0x000fc600078e0212 */
[----:B------:R-:W5:Y:S04]  /*0ac0*/  LDG.E R18, desc[UR6][R6.64+0x24] ;  /* 0x0000240606127981 */ /* 0x000f68000c1e1900 */
[----:B------:R-:W5:Y:S01]  /*0ad0*/  LDG.E R23, desc[UR6][R4.64+0x28] ;  /* 0x0000280604177981 */ /* 0x000f62000c1e1900 */
[----:B------:R-:W-:-:S03]  /*0ae0*/  IMAD R24, R24, R25, R20 ;  /* 0x0000001918187224 */ /* 0x000fc600078e0214 */
[----:B------:R-:W5:Y:S04]  /*0af0*/  LDG.E R20, desc[UR6][R6.64+0x28] ;  /* 0x0000280606147981 */ /* 0x000f68000c1e1900 */
[----:B------:R-:W5:Y:S04]  /*0b00*/  LDG.E R25, desc[UR6][R4.64+0x34] ;  /* 0x0000340604197981 */ /* 0x000f68000c1e1900 */
[----:B------:R-:W5:Y:S01]  /*0b10*/  LDG.E R26, desc[UR6][R6.64+0x3c] ;  /* 0x00003c06061a7981 */ /* 0x000f62000c1e1900 */
[----:B---3--:R-:W-:-:S03]  /*0b20*/  IMAD R24, R16, R19, R24 ;  /* 0x0000001310187224 */ /* 0x008fc600078e0218 */
[----:B------:R-:W3:Y:S01]  /*0b30*/  LDG.E R16, desc[UR6][R6.64+0x2c] ;  /* 0x00002c0606107981 */ /* 0x000ee2000c1e1900 */
[----:B--2---:R-:W-:-:S03]  /*0b40*/  IMAD R24, R12, R15, R24 ;  /* 0x0000000f0c187224 */ /* 0x004fc600078e0218 */
[----:B------:R-:W3:Y:S04]  /*0b50*/  LDG.E R19, desc[UR6][R4.64+0x2c] ;  /* 0x00002c0604137981 */ /* 0x000ee8000c1e1900 */
[----:B------:R-:W2:Y:S04]  /*0b60*/  LDG.E R12, desc[UR6][R6.64+0x30] ;  /* 0x00003006060c7981 */ /* 0x000ea8000c1e1900 */
[----:B------:R-:W2:Y:S01]  /*0b70*/  LDG.E R15, desc[UR6][R4.64+0x30] ;  /* 0x00003006040f7981 */ /* 0x000ea2000c1e1900 */
[----:B----4-:R-:W-:-:S03]  /*0b80*/  IMAD R28, R14, R17, R24 ;  /* 0x000000110e1c7224 */ /* 0x010fc600078e0218 */
[----:B------:R-:W4:Y:S04]  /*0b90*/  LDG.E R24, desc[UR6][R6.64+0x34] ;  /* 0x0000340606187981 */ /* 0x000f28000c1e1900 */
[----:B------:R-:W4:Y:S04]  /*0ba0*/  LDG.E R14, desc[UR6][R6.64+0x38] ;  /* 0x00003806060e7981 */ /* 0x000f28000c1e1900 */
[----:B------:R-:W4:Y:S01]  /*0bb0*/  LDG.E R17, desc[UR6][R4.64+0x38] ;  /* 0x0000380604117981 */ /* 0x000f22000c1e1900 */
[----:B-----5:R-:W-:Y:S02]  /*0bc0*/  IMAD R18, R18, R21, R28 ;  /* 0x0000001512127224 */ /* 0x020fe400078e021c */
[----:B------:R-:W-:-:S02]  /*0bd0*/  VIADD R13, R13, 0x10 ;  /* 0x000000100d0d7836 */ /* 0x000fc40000000000 */
[----:B------:R-:W-:-:S03]  /*0be0*/  IMAD R18, R20, R23, R18 ;  /* 0x0000001714127224 */ /* 0x000fc600078e0212 */
[----:B------:R-:W-:Y:S01]  /*0bf0*/  ISETP.NE.AND P1, PT, R13, R10, PT ;  /* 0x0000000a0d00720c */ /* 0x000fe20003f25270 */
[----:B---3--:R-:W-:-:S04]  /*0c00*/  IMAD R16, R16, R19, R18 ;  /* 0x0000001310107224 */ /* 0x008fc800078e0212 */
[----:B--2---:R-:W-:-:S04]  /*0c10*/  IMAD R12, R12, R15, R16 ;  /* 0x0000000f0c0c7224 */ /* 0x004fc800078e0210 */
[----:B----4-:R-:W-:-:S04]  /*0c20*/  IMAD R12, R24, R25, R12 ;  /* 0x00000019180c7224 */ /* 0x010fc800078e020c */
[----:B------:R-:W-:-:S04]  /*0c30*/  IMAD R12, R14, R17, R12 ;  /* 0x000000110e0c7224 */ /* 0x000fc800078e020c */
[----:B------:R-:W-:Y:S01]  /*0c40*/  IMAD R12, R26, R27, R12 ;  /* 0x0000001b1a0c7224 */ /* 0x000fe200078e020c */
[----:B------:R-:W-:Y:S06]  /*0c50*/  @P1 BRA `(.L_x_23) ;  /* 0xfffffffc00241947 */ /* 0x000fec000383ffff */
.L_x_22:
[----:B------:R-:W-:Y:S05]  /*0c60*/  @!P0 BRA `(.L_x_24) ;  /* 0x0000000400108947 */ /* 0x000fea0003800000 */
[----:B------:R-:W-:Y:S02]  /*0c70*/  ISETP.GE.U32.AND P0, PT, R22, 0x8, PT ;  /* 0x000000081600780c */ /* 0x000fe40003f06070 */
[----:B------:R-:W-:-:S04]  /*0c80*/  LOP3.LUT R27, R9, 0x7, RZ, 0xc0, !PT ;  /* 0x00000007091b7812 */ /* 0x000fc800078ec0ff */
[----:B------:R-:W-:-:S07]  /*0c90*/  ISETP.NE.AND P1, PT, R27, RZ, PT ;  /* 0x000000ff1b00720c */ /* 0x000fce0003f25270 */
[----:B------:R-:W-:Y:S06]  /*0ca0*/  @!P0 BRA `(.L_x_25) ;  /* 0x0000000000748947 */ /* 0x000fec0003800000 */
        /* <DEDUP_REMOVED lines=19> */
[----:B------:R-:W5:Y:S01]  /*0de0*/  LDG.E R26, desc[UR6][R6.64+0x1c] ;  /* 0x00001c06061a7981 */ /* 0x000f62000c1e1900 */
[----:B------:R-:W-:-:S02]  /*0df0*/  VIADD R10, R10, 0x8 ;  /* 0x000000080a0a7836 */ /* 0x000fc40000000000 */
[----:B--2---:R-:W-:-:S04]  /*0e00*/  IMAD R28, R29, R28, R12 ;  /* 0x0000001c1d1c7224 */ /* 0x004fc800078e020c */
[----:B---3--:R-:W-:-:S04]  /*0e10*/  IMAD R21, R21, R22, R28 ;  /* 0x0000001615157224 */ /* 0x008fc800078e021c */
[----:B----4-:R-:W-:-:S04]  /*0e20*/  IMAD R19, R19, R20, R21 ;  /* 0x0000001413137224 */ /* 0x010fc800078e0215 */
[----:B-----5:R-:W-:-:S04]  /*0e30*/  IMAD R17, R17, R18, R19 ;  /* 0x0000001211117224 */ /* 0x020fc800078e0213 */
[----:B------:R-:W-:-:S04]  /*0e40*/  IMAD R15, R15, R16, R17 ;  /* 0x000000100f0f7224 */ /* 0x000fc800078e0211 */
[----:B------:R-:W-:-:S04]  /*0e50*/  IMAD R14, R14, R25, R15 ;  /* 0x000000190e0e7224 */ /* 0x000fc800078e020f */
[----:B------:R-:W-:-:S04]  /*0e60*/  IMAD R13, R13, R24, R14 ;  /* 0x000000180d0d7224 */ /* 0x000fc800078e020e */
[----:B------:R-:W-:-:S07]  /*0e70*/  IMAD R12, R23, R26, R13 ;  /* 0x0000001a170c7224 */ /* 0x000fce00078e020d */
.L_x_25:
        /* <DEDUP_REMOVED lines=16> */
[----:B------:R-:W5:Y:S01]  /*0f80*/  LDG.E R19, desc[UR6][R6.64+0xc] ;  /* 0x00000c0606137981 */ /* 0x000f62000c1e1900 */
[----:B------:R-:W-:-:S02]  /*0f90*/  VIADD R10, R10, 0x4 ;  /* 0x000000040a0a7836 */ /* 0x000fc40000000000 */
[----:B--2---:R-:W-:-:S04]  /*0fa0*/  IMAD R13, R13, R14, R12 ;  /* 0x0000000e0d0d7224 */ /* 0x004fc800078e020c */
[----:B---3--:R-:W-:-:S04]  /*0fb0*/  IMAD R13, R16, R15, R13 ;  /* 0x0000000f100d7224 */ /* 0x008fc800078e020d */
[----:B----4-:R-:W-:-:S04]  /*0fc0*/  IMAD R13, R18, R17, R13 ;  /* 0x00000011120d7224 */ /* 0x010fc800078e020d */
[----:B-----5:R-:W-:-:S07]  /*0fd0*/  IMAD R12, R20, R19, R13 ;  /* 0x00000013140c7224 */ /* 0x020fce00078e020d */
.L_x_26:
[----:B------:R-:W-:Y:S05]  /*0fe0*/  @!P1 BRA `(.L_x_24) ;  /* 0x0000000000309947 */ /* 0x000fea0003800000 */
[----:B------:R-:W0:Y:S01]  /*0ff0*/  LDC.64 R14, c[0x0][0x390] ;  /* 0x0000e400ff0e7b82 */ /* 0x000e220000000a00 */
[----:B------:R-:W-:-:S07]  /*1000*/  UMOV UR4, URZ ;  /* 0x000000ff00047c82 */ /* 0x000fce0008000000 */
[----:B------:R-:W1:Y:S02]  /*1010*/  LDC.64 R16, c[0x0][0x398] ;  /* 0x0000e600ff107b82 */ /* 0x000e640000000a00 */
.L_x_27:
[----:B0-----:R-:W-:-:S04]  /*1020*/  IMAD.WIDE.U32 R4, R10, 0x4, R14 ;  /* 0x000000040a047825 */ /* 0x001fc800078e000e */
[C---:B-1----:R-:W-:Y:S02]  /*1030*/  IMAD.WIDE.U32 R6, R10.reuse, 0x4, R16 ;  /* 0x000000040a067825 */ /* 0x042fe400078e0010 */
[----:B------:R-:W2:Y:S04]  /*1040*/  LDG.E R5, desc[UR6][R4.64] ;  /* 0x0000000604057981 */ /* 0x000ea8000c1e1900 */
[----:B------:R-:W2:Y:S01]  /*1050*/  LDG.E R6, desc[UR6][R6.64] ;  /* 0x0000000606067981 */ /* 0x000ea2000c1e1900 */
[----:B------:R-:W-:Y:S01]  /*1060*/  UIADD3 UR4, UPT, UPT, UR4, 0x1, URZ ;  /* 0x0000000104047890 */ /* 0x000fe2000fffe0ff */
[----:B------:R-:W-:-:S05]  /*1070*/  VIADD R10, R10, 0x1 ;  /* 0x000000010a0a7836 */ /* 0x000fca0000000000 */
[----:B------:R-:W-:Y:S01]  /*1080*/  ISETP.NE.AND P0, PT, R9, UR4, PT ;  /* 0x0000000409007c0c */ /* 0x000fe2000bf05270 */
[----:B--2---:R-:W-:-:S12]  /*1090*/  IMAD R12, R5, R6, R12 ;  /* 0x00000006050c7224 */ /* 0x004fd800078e020c */
[----:B------:R-:W-:Y:S05]  /*10a0*/  @P0 BRA `(.L_x_27) ;  /* 0xfffffffc00dc0947 */ /* 0x000fea000383ffff */
.L_x_24:
[----:B------:R-:W-:-:S07]  /*10b0*/  SHF.R.S32.HI R13, RZ, 0x1f, R12 ;  /* 0x0000001fff0d7819 */ /* 0x000fce000001140c */
.L_x_21:
[----:B------:R-:W-:-:S13]  /*10c0*/  ISETP.GT.AND P0, PT, R11, R8, PT ;  /* 0x000000080b00720c */ /* 0x000fda0003f04270 */
[----:B------:R-:W-:Y:S05]  /*10d0*/  @P0 EXIT ;  /* 0x000000000000094d */ /* 0x000fea0003800000 */
[----:B------:R-:W0:Y:S01]  /*10e0*/  LDCU.64 UR4, c[0x0][0x380] ;  /* 0x00007000ff0477ac */ /* 0x000e220008000a00 */
[----:B------:R-:W1:Y:S01]  /*10f0*/  LDCU UR8, c[0x0][0x360] ;  /* 0x00006c00ff0877ac */ /* 0x000e620008000800 */
[----:B0-----:R-:W-:-:S04]  /*1100*/  UIADD3 UR4, UP0, UPT, UR4, 0x10, URZ ;  /* 0x0000001004047890 */ /* 0x001fc8000ff1e0ff */
[----:B-1----:R-:W-:-:S12]  /*1110*/  UIADD3.X UR5, UPT, UPT, URZ, UR5, URZ, UP0, !UPT ;  /* 0x00000005ff057290 */ /* 0x002fd800087fe4ff */
.L_x_37:
[C---:B------:R-:W-:Y:S01]  /*1120*/  ISETP.NE.AND P0, PT, R11.reuse, R8, PT ;  /* 0x000000080b00720c */ /* 0x040fe20003f05270 */
[----:B------:R-:W-:Y:S02]  /*1130*/  IMAD.MOV.U32 R4, RZ, RZ, R0 ;  /* 0x000000ffff047224 */ /* 0x000fe400078e0000 */
[----:B------:R-:W-:-:S05]  /*1140*/  IMAD.WIDE R6, R11, 0x4, R2 ;  /* 0x000000040b067825 */ /* 0x000fca00078e0202 */
[----:B------:R-:W2:Y:S05]  /*1150*/  LDG.E R5, desc[UR6][R6.64] ;  /* 0x0000000606057981 */ /* 0x000eaa000c1e1900 */
[----:B------:R-:W2:Y:S01]  /*1160*/  @P0 LDG.E R4, desc[UR6][R6.64+0x4] ;  /* 0x0000040606040981 */ /* 0x000ea2000c1e1900 */
[----:B------:R-:W-:Y:S01]  /*1170*/  BSSY.RECONVERGENT B0, `(.L_x_28) ;  /* 0x0000043000007945 */ /* 0x000fe20003800200 */
[----:B--2---:R-:W-:-:S13]  /*1180*/  ISETP.GE.AND P0, PT, R5, R4, PT ;  /* 0x000000040500720c */ /* 0x004fda0003f06270 */
[----:B------:R-:W-:Y:S05]  /*1190*/  @P0 BRA `(.L_x_29) ;  /* 0x0000000400000947 */ /* 0x000fea0003800000 */
[C---:B------:R-:W-:Y:S01]  /*11a0*/  IADD3 R9, PT, PT, -R5.reuse, R4, RZ ;  /* 0x0000000405097210 */ /* 0x040fe20007ffe1ff */
[----:B------:R-:W-:Y:S01]  /*11b0*/  IMAD.IADD R4, R5, 0x1, -R4 ;  /* 0x0000000105047824 */ /* 0x000fe200078e0a04 */
[----:B------:R-:W-:Y:S02]  /*11c0*/  BSSY.RECONVERGENT B1, `(.L_x_30) ;  /* 0x0000017000017945 */ /* 0x000fe40003800200 */
[----:B------:R-:W-:Y:S02]  /*11d0*/  LOP3.LUT R14, R9, 0x7, RZ, 0xc0, !PT ;  /* 0x00000007090e7812 */ /* 0x000fe400078ec0ff */
[----:B------:R-:W-:Y:S02]  /*11e0*/  ISETP.GT.U32.AND P1, PT, R4, -0x8, PT ;  /* 0xfffffff80400780c */ /* 0x000fe40003f24070 */
[----:B------:R-:W-:-:S11]  /*11f0*/  ISETP.NE.AND P0, PT, R14, RZ, PT ;  /* 0x000000ff0e00720c */ /* 0x000fd60003f05270 */
[----:B------:R-:W-:Y:S05]  /*1200*/  @P1 BRA `(.L_x_31) ;  /* 0x0000000000481947 */ /* 0x000fea0003800000 */
[----:B------:R-:W-:-:S05]  /*1210*/  LOP3.LUT R4, R9, 0xfffffff8, RZ, 0xc0, !PT ;  /* 0xfffffff809047812 */ /* 0x000fca00078ec0ff */
[----:B------:R-:W-:-:S07]  /*1220*/  IMAD.MOV R4, RZ, RZ, -R4 ;  /* 0x000000ffff047224 */ /* 0x000fce00078e0a04 */
.L_x_32:
[----:B0-----:R-:W-:Y:S01]  /*1230*/  IADD3 R7, P1, PT, R5, R12, RZ ;  /* 0x0000000c05077210 */ /* 0x001fe20007f3e0ff */
[----:B------:R-:W-:-:S03]  /*1240*/  VIADD R4, R4, 0x8 ;  /* 0x0000000804047836 */ /* 0x000fc60000000000 */
[C---:B------:R-:W-:Y:S01]  /*1250*/  LEA.HI.X.SX32 R10, R5.reuse, R13, 0x1, P1 ;  /* 0x0000000d050a7211 */ /* 0x040fe200008f0eff */
[----:B------:R-:W-:Y:S01]  /*1260*/  VIADD R5, R5, 0x8 ;  /* 0x0000000805057836 */ /* 0x000fe20000000000 */
[----:B------:R-:W-:-:S04]  /*1270*/  LEA R6, P1, R7, UR4, 0x2 ;  /* 0x0000000407067c11 */ /* 0x000fc8000f8210ff */
[----:B------:R-:W-:Y:S02]  /*1280*/  LEA.HI.X R7, R7, UR5, R10, 0x2, P1 ;  /* 0x0000000507077c11 */ /* 0x000fe400088f140a */
[----:B------:R-:W-:-:S03]  /*1290*/  ISETP.NE.AND P1, PT, R4, RZ, PT ;  /* 0x000000ff0400720c */ /* 0x000fc60003f25270 */
[----:B------:R0:W-:Y:S04]  /*12a0*/  STG.E desc[UR6][R6.64+-0x10], R11 ;  /* 0xfffff00b06007986 */ /* 0x0001e8000c101906 */
[----:B------:R0:W-:Y:S04]  /*12b0*/  STG.E desc[UR6][R6.64+-0xc], R11 ;  /* 0xfffff40b06007986 */ /* 0x0001e8000c101906 */
[----:B------:R0:W-:Y:S04]  /*12c0*/  STG.E desc[UR6][R6.64+-0x8], R11 ;  /* 0xfffff80b06007986 */ /* 0x0001e8000c101906 */
[----:B------:R0:W-:Y:S04]  /*12d0*/  STG.E desc[UR6][R6.64+-0x4], R11 ;  /* 0xfffffc0b06007986 */ /* 0x0001e8000c101906 */
[----:B------:R0:W-:Y:S04]  /*12e0*/  STG.E desc[UR6][R6.64], R11 ;  /* 0x0000000b06007986 */ /* 0x0001e8000c101906 */
[----:B------:R0:W-:Y:S04]  /*12f0*/  STG.E desc[UR6][R6.64+0x4], R11 ;  /* 0x0000040b06007986 */ /* 0x0001e8000c101906 */
[----:B------:R0:W-:Y:S04]  /*1300*/  STG.E desc[UR6][R6.64+0x8], R11 ;  /* 0x0000080b06007986 */ /* 0x0001e8000c101906 */
[----:B------:R0:W-:Y:S01]  /*1310*/  STG.E desc[UR6][R6.64+0xc], R11 ;  /* 0x00000c0b06007986 */ /* 0x0001e2000c101906 */
[----:B------:R-:W-:Y:S05]  /*1320*/  @P1 BRA `(.L_x_32) ;  /* 0xfffffffc00c01947 */ /* 0x000fea000383ffff */
.L_x_31:
[----:B------:R-:W-:Y:S05]  /*1330*/  BSYNC.RECONVERGENT B1 ;  /* 0x0000000000017941 */ /* 0x000fea0003800200 */
.L_x_30:
[----:B------:R-:W-:Y:S05]  /*1340*/  @!P0 BRA `(.L_x_29) ;  /* 0x0000000000948947 */ /* 0x000fea0003800000 */
[----:B------:R-:W-:Y:S01]  /*1350*/  ISETP.GE.U32.AND P1, PT, R14, 0x4, PT ;  /* 0x000000040e00780c */ /* 0x000fe20003f26070 */
[----:B------:R-:W-:Y:S01]  /*1360*/  BSSY.RECONVERGENT B1, `(.L_x_33) ;  /* 0x000000e000017945 */ /* 0x000fe20003800200 */
[----:B------:R-:W-:-:S04]  /*1370*/  LOP3.LUT R10, R9, 0x3, RZ, 0xc0, !PT ;  /* 0x00000003090a7812 */ /* 0x000fc800078ec0ff */
[----:B------:R-:W-:-:S07]  /*1380*/  ISETP.NE.AND P0, PT, R10, RZ, PT ;  /* 0x000000ff0a00720c */ /* 0x000fce0003f05270 */
[----:B------:R-:W-:Y:S06]  /*1390*/  @!P1 BRA `(.L_x_34) ;  /* 0x0000000000289947 */ /* 0x000fec0003800000 */
[----:B------:R-:W1:Y:S01]  /*13a0*/  LDCU.64 UR10, c[0x0][0x380] ;  /* 0x00007000ff0a77ac */ /* 0x000e620008000a00 */
[----:B------:R-:W-:-:S04]  /*13b0*/  IADD3 R4, P1, PT, R5, R12, RZ ;  /* 0x0000000c05047210 */ /* 0x000fc80007f3e0ff */
[C---:B0-----:R-:W-:Y:S01]  /*13c0*/  LEA.HI.X.SX32 R7, R5.reuse, R13, 0x1, P1 ;  /* 0x0000000d05077211 */ /* 0x041fe200008f0eff */
[----:B------:R-:W-:Y:S01]  /*13d0*/  VIADD R5, R5, 0x4 ;  /* 0x0000000405057836 */ /* 0x000fe20000000000 */
[----:B-1----:R-:W-:-:S04]  /*13e0*/  LEA R6, P1, R4, UR10, 0x2 ;  /* 0x0000000a04067c11 */ /* 0x002fc8000f8210ff */
[----:B------:R-:W-:-:S05]  /*13f0*/  LEA.HI.X R7, R4, UR11, R7, 0x2, P1 ;  /* 0x0000000b04077c11 */ /* 0x000fca00088f1407 */
[----:B------:R1:W-:Y:S04]  /*1400*/  STG.E desc[UR6][R6.64], R11 ;  /* 0x0000000b06007986 */ /* 0x0003e8000c101906 */
[----:B------:R1:W-:Y:S04]  /*1410*/  STG.E desc[UR6][R6.64+0x4], R11 ;  /* 0x0000040b06007986 */ /* 0x0003e8000c101906 */
[----:B------:R1:W-:Y:S04]  /*1420*/  STG.E desc[UR6][R6.64+0x8], R11 ;  /* 0x0000080b06007986 */ /* 0x0003e8000c101906 */
[----:B------:R1:W-:Y:S02]  /*1430*/  STG.E desc[UR6][R6.64+0xc], R11 ;  /* 0x00000c0b06007986 */ /* 0x0003e4000c101906 */
.L_x_34:
[----:B------:R-:W-:Y:S05]  /*1440*/  BSYNC.RECONVERGENT B1 ;  /* 0x0000000000017941 */ /* 0x000fea0003800200 */
.L_x_33:
[----:B------:R-:W-:Y:S05]  /*1450*/  @!P0 BRA `(.L_x_29) ;  /* 0x0000000000508947 */ /* 0x000fea0003800000 */
[----:B------:R-:W-:Y:S01]  /*1460*/  LOP3.LUT R4, R9, 0x1, RZ, 0xc0, !PT ;  /* 0x0000000109047812 */ /* 0x000fe200078ec0ff */
[----:B------:R-:W-:Y:S01]  /*1470*/  BSSY.RECONVERGENT B1, `(.L_x_35) ;  /* 0x000000d000017945 */ /* 0x000fe20003800200 */
[----:B------:R-:W-:Y:S02]  /*1480*/  ISETP.NE.AND P1, PT, R10, 0x1, PT ;  /* 0x000000010a00780c */ /* 0x000fe40003f25270 */
[----:B------:R-:W-:-:S13]  /*1490*/  ISETP.NE.U32.AND P0, PT, R4, 0x1, PT ;  /* 0x000000010400780c */ /* 0x000fda0003f05070 */
[----:B------:R-:W2:Y:S01]  /*14a0*/  @!P0 LDC.64 R14, c[0x0][0x380] ;  /* 0x0000e000ff0e8b82 */ /* 0x000ea20000000a00 */
[----:B------:R-:W-:Y:S05]  /*14b0*/  @!P1 BRA `(.L_x_36) ;  /* 0x0000000000209947 */ /* 0x000fea0003800000 */
[----:B------:R-:W3:Y:S01]  /*14c0*/  LDCU.64 UR10, c[0x0][0x380] ;  /* 0x00007000ff0a77ac */ /* 0x000ee20008000a00 */
[----:B------:R-:W-:-:S04]  /*14d0*/  IADD3 R4, P1, PT, R5, R12, RZ ;  /* 0x0000000c05047210 */ /* 0x000fc80007f3e0ff */
[C---:B01----:R-:W-:Y:S01]  /*14e0*/  LEA.HI.X.SX32 R7, R5.reuse, R13, 0x1, P1 ;  /* 0x0000000d05077211 */ /* 0x043fe200008f0eff */
[----:B------:R-:W-:Y:S01]  /*14f0*/  VIADD R5, R5, 0x2 ;  /* 0x0000000205057836 */ /* 0x000fe20000000000 */
[----:B---3--:R-:W-:-:S04]  /*1500*/  LEA R6, P1, R4, UR10, 0x2 ;  /* 0x0000000a04067c11 */ /* 0x008fc8000f8210ff */
[----:B------:R-:W-:-:S05]  /*1510*/  LEA.HI.X R7, R4, UR11, R7, 0x2, P1 ;  /* 0x0000000b04077c11 */ /* 0x000fca00088f1407 */
[----:B------:R3:W-:Y:S04]  /*1520*/  STG.E desc[UR6][R6.64], R11 ;  /* 0x0000000b06007986 */ /* 0x0007e8000c101906 */
[----:B------:R3:W-:Y:S02]  /*1530*/  STG.E desc[UR6][R6.64+0x4], R11 ;  /* 0x0000040b06007986 */ /* 0x0007e4000c101906 */
.L_x_36:
[----:B------:R-:W-:Y:S05]  /*1540*/  BSYNC.RECONVERGENT B1 ;  /* 0x0000000000017941 */ /* 0x000fea0003800200 */
.L_x_35:
[----:B01-3--:R-:W-:-:S04]  /*1550*/  @!P0 IADD3 R6, P1, PT, R5, R12, RZ ;  /* 0x0000000c05068210 */ /* 0x00bfc80007f3e0ff */
[----:B------:R-:W-:Y:S02]  /*1560*/  @!P0 LEA.HI.X.SX32 R5, R5, R13, 0x1, P1 ;  /* 0x0000000d05058211 */ /* 0x000fe400008f0eff */
[----:B--2---:R-:W-:-:S04]  /*1570*/  @!P0 LEA R4, P1, R6, R14, 0x2 ;  /* 0x0000000e06048211 */ /* 0x004fc800078210ff */
[----:B------:R-:W-:-:S05]  /*1580*/  @!P0 LEA.HI.X R5, R6, R15, R5, 0x2, P1 ;  /* 0x0000000f06058211 */ /* 0x000fca00008f1405 */
[----:B------:R2:W-:Y:S04]  /*1590*/  @!P0 STG.E desc[UR6][R4.64], R11 ;  /* 0x0000000b04008986 */ /* 0x0005e8000c101906 */
.L_x_29:
[----:B------:R-:W-:Y:S05]  /*15a0*/  BSYNC.RECONVERGENT B0 ;  /* 0x0000000000007941 */ /* 0x000fea0003800200 */
.L_x_28:
[----:B012---:R-:W-:-:S05]  /*15b0*/  VIADD R11, R11, UR8 ;  /* 0x000000080b0b7c36 */ /* 0x007fca0008000000 */
[----:B------:R-:W-:-:S13]  /*15c0*/  ISETP.GT.AND P0, PT, R11, R8, PT ;  /* 0x000000080b00720c */ /* 0x000fda0003f04270 */
[----:B------:R-:W-:Y:S05]  /*15d0*/  @!P0 BRA `(.L_x_37) ;  /* 0xfffffff800d08947 */ /* 0x000fea000383ffff */
[----:B------:R-:W-:Y:S05]  /*15e0*/  EXIT ;  /* 0x000000000000794d */ /* 0x000fea0003800000 */
.L_x_38:
[----:B------:R-:W-:-:S00]  /*15f0*/  BRA `(.L_x_38) ;  /* 0xfffffffc00fc7947 */ /* 0x000fc0000383ffff */
[----:B------:R-:W-:-:S00]  /*1600*/  NOP ;  /* 0x0000000000007918 */ /* 0x000fc00000000000 */
[----:B------:R-:W-:-:S00]  /*1610*/  NOP ;  /* 0x0000000000007918 */ /* 0x000fc00000000000 */
[----:B------:R-:W-:-:S00]  /*1620*/  NOP ;  /* 0x0000000000007918 */ /* 0x000fc00000000000 */
[----:B------:R-:W-:-:S00]  /*1630*/  NOP ;  /* 0x0000000000007918 */ /* 0x000fc00000000000 */
[----:B------:R-:W-:-:S00]  /*1640*/  NOP ;  /* 0x0000000000007918 */ /* 0x000fc00000000000 */
[----:B------:R-:W-:-:S00]  /*1650*/  NOP ;  /* 0x0000000000007918 */ /* 0x000fc00000000000 */
[----:B------:R-:W-:-:S00]  /*1660*/  NOP ;  /* 0x0000000000007918 */ /* 0x000fc00000000000 */
[----:B------:R-:W-:-:S00]  /*1670*/  NOP ;  /* 0x0000000000007918 */ /* 0x000fc00000000000 */
.L_x_52:


//--------------------- .text._Z15countFreqKernelPiPKiS1_S1_S1_iS_ii --------------------------
	.section	.text._Z15countFreqKernelPiPKiS1_S1_S1_iS_ii,"ax",@progbits
	.align	128
        .global         _Z15countFreqKernelPiPKiS1_S1_S1_iS_ii
        .type           _Z15countFreqKernelPiPKiS1_S1_S1_iS_ii,@function
        .size           _Z15countFreqKernelPiPKiS1_S1_S1_iS_ii,(.L_x_53 - _Z15countFreqKernelPiPKiS1_S1_S1_iS_ii)
        .other          _Z15countFreqKernelPiPKiS1_S1_S1_iS_ii,@"STO_CUDA_ENTRY STV_DEFAULT"
_Z15countFreqKernelPiPKiS1_S1_S1_iS_ii:
.text._Z15countFreqKernelPiPKiS1_S1_S1_iS_ii:
[----:B------:R-:W-:Y:S08]  /*0000*/  LDC R1, c[0x0][0x37c] ;  /* 0x0000df00ff017b82 */ /* 0x000ff00000000800 */
[----:B------:R-:W0:Y:S02]  /*0010*/  LDC R0, c[0x0][0x3a8] ;  /* 0x0000ea00ff007b82 */ /* 0x000e240000000800 */
[----:B0-----:R-:W-:-:S13]  /*0020*/  ISETP.GE.AND P0, PT, R0, 0x1, PT ;  /* 0x000000010000780c */ /* 0x001fda0003f06270 */
[----:B------:R-:W-:Y:S05]  /*0030*/  @!P0 EXIT ;  /* 0x000000000000894d */ /* 0x000fea0003800000 */
[----:B------:R-:W0:Y:S01]  /*0040*/  S2UR UR12, SR_CTAID.X ;  /* 0x00000000000c79c3 */ /* 0x000e220000002500 */
[----:B------:R-:W-:Y:S01]  /*0050*/  HFMA2 R11, -RZ, RZ, 0, 0 ;  /* 0x00000000ff0b7431 */ /* 0x000fe200000001ff */
[----:B------:R-:W-:Y:S01]  /*0060*/  PRMT R0, RZ, 0x7610, R0 ;  /* 0x00007610ff007816 */ /* 0x000fe20000000000 */
[----:B------:R-:W1:Y:S01]  /*0070*/  LDCU.64 UR14, c[0x0][0x358] ;  /* 0x00006b00ff0e77ac */ /* 0x000e620008000a00 */
[----:B------:R-:W2:Y:S04]  /*0080*/  LDCU UR4, c[0x0][0x3a8] ;  /* 0x00007500ff0477ac */ /* 0x000ea80008000800 */
[----:B------:R-:W3:Y:S02]  /*0090*/  LDC.64 R2, c[0x0][0x3a0] ;  /* 0x0000e800ff027b82 */ /* 0x000ee40000000a00 */
.L_x_41:
[----:B---3--:R-:W-:-:S05]  /*00a0*/  IMAD.WIDE.U32 R4, R11, 0x4, R2 ;  /* 0x000000040b047825 */ /* 0x008fca00078e0002 */
[----:B-1----:R-:W0:Y:S02]  /*00b0*/  LDG.E R10, desc[UR14][R4.64] ;  /* 0x0000000e040a7981 */ /* 0x002e24000c1e1900 */
[----:B0-----:R-:W-:-:S13]  /*00c0*/  ISETP.LE.AND P0, PT, R10, UR12, PT ;  /* 0x0000000c0a007c0c */ /* 0x001fda000bf03270 */
[----:B------:R-:W-:Y:S05]  /*00d0*/  @!P0 BRA `(.L_x_39) ;  /* 0x00000000000c8947 */ /* 0x000fea0003800000 */
[----:B------:R-:W3:Y:S02]  /*00e0*/  LDG.E R4, desc[UR14][R4.64+0x4] ;  /* 0x0000040e04047981 */ /* 0x000ee4000c1e1900 */
[----:B---3--:R-:W-:-:S13]  /*00f0*/  ISETP.LE.AND P0, PT, R4, UR12, PT ;  /* 0x0000000c04007c0c */ /* 0x008fda000bf03270 */
[----:B------:R-:W-:Y:S05]  /*0100*/  @!P0 BRA `(.L_x_40) ;  /* 0x0000000000148947 */ /* 0x000fea0003800000 */
.L_x_39:
[----:B------:R-:W-:-:S05]  /*0110*/  VIADD R11, R11, 0x1 ;  /* 0x000000010b0b7836 */ /* 0x000fca0000000000 */
[----:B--2---:R-:W-:-:S13]  /*0120*/  ISETP.NE.AND P0, PT, R11, UR4, PT ;  /* 0x000000040b007c0c */ /* 0x004fda000bf05270 */
[----:B------:R-:W-:Y:S05]  /*0130*/  @!P0 EXIT ;  /* 0x000000000000894d */ /* 0x000fea0003800000 */
[----:B------:R-:W-:Y:S01]  /*0140*/  IADD3 R0, PT, PT, R0, 0x1, RZ ;  /* 0x0000000100007810 */ /* 0x000fe20007ffe0ff */
[----:B------:R-:W-:Y:S06]  /*0150*/  BRA `(.L_x_41) ;  /* 0xfffffffc00d07947 */ /* 0x000fec000383ffff */
.L_x_40:
[----:B------:R-:W0:Y:S01]  /*0160*/  LDC.64 R2, c[0x0][0x390] ;  /* 0x0000e400ff027b82 */ /* 0x000e220000000a00 */
[----:B--2---:R-:W1:Y:S07]  /*0170*/  LDCU UR4, c[0x0][0x3b8] ;  /* 0x00007700ff0477ac */ /* 0x004e6e0008000800 */
[----:B------:R-:W2:Y:S08]  /*0180*/  LDC.64 R4, c[0x0][0x398] ;  /* 0x0000e600ff047b82 */ /* 0x000eb00000000a00 */
[----:B------:R-:W3:Y:S01]  /*0190*/  LDC.64 R6, c[0x0][0x388] ;  /* 0x0000e200ff067b82 */ /* 0x000ee20000000a00 */
[----:B0-----:R-:W-:-:S06]  /*01a0*/  IMAD.WIDE.U32 R8, R11, 0x4, R2 ;  /* 0x000000040b087825 */ /* 0x001fcc00078e0002 */
[----:B------:R-:W4:Y:S01]  /*01b0*/  LDG.E R8, desc[UR14][R8.64] ;  /* 0x0000000e08087981 */ /* 0x000f22000c1e1900 */
[----:B--2---:R-:W-:-:S05]  /*01c0*/  IMAD.WIDE.U32 R16, R11, 0x4, R4 ;  /* 0x000000040b107825 */ /* 0x004fca00078e0004 */
[----:B------:R-:W4:Y:S01]  /*01d0*/  LDG.E R13, desc[UR14][R16.64] ;  /* 0x0000000e100d7981 */ /* 0x000f22000c1e1900 */
[----:B---3--:R-:W-:-:S05]  /*01e0*/  IMAD.WIDE.U32 R6, R11, 0x4, R6 ;  /* 0x000000040b067825 */ /* 0x008fca00078e0006 */
[----:B------:R0:W5:Y:S01]  /*01f0*/  LDG.E R12, desc[UR14][R6.64] ;  /* 0x0000000e060c7981 */ /* 0x000162000c1e1900 */
[C---:B------:R-:W-:Y:S01]  /*0200*/  ISETP.NE.AND P0, PT, R11.reuse, RZ, PT ;  /* 0x000000ff0b00720c */ /* 0x040fe20003f05270 */
[----:B-1----:R-:W-:Y:S01]  /*0210*/  IMAD R14, R11, UR4, RZ ;  /* 0x000000040b0e7c24 */ /* 0x002fe2000f8e02ff */
[----:B------:R-:W-:Y:S01]  /*0220*/  CS2R R18, SRZ ;  /* 0x0000000000127805 */ /* 0x000fe2000001ff00 */
[----:B----4-:R-:W-:-:S10]  /*0230*/  IMAD R13, R8, R13, RZ ;  /* 0x0000000d080d7224 */ /* 0x010fd400078e02ff */
[----:B0-----:R-:W-:Y:S05]  /*0240*/  @!P0 BRA `(.L_x_42) ;  /* 0x0000000800548947 */ /* 0x001fea0003800000 */
[C---:B------:R-:W-:Y:S01]  /*0250*/  ISETP.GE.U32.AND P1, PT, R11.reuse, 0x10, PT ;  /* 0x000000100b00780c */ /* 0x040fe20003f26070 */
[----:B------:R-:W-:Y:S01]  /*0260*/  IMAD.MOV.U32 R15, RZ, RZ, RZ ;  /* 0x000000ffff0f7224 */ /* 0x000fe200078e00ff */
[----:B------:R-:W-:Y:S02]  /*0270*/  LOP3.LUT R25, R11, 0xf, RZ, 0xc0, !PT ;  /* 0x0000000f0b197812 */ /* 0x000fe400078ec0ff */
[----:B------:R-:W-:Y:S02]  /*0280*/  MOV R18, RZ ;  /* 0x000000ff00127202 */ /* 0x000fe40000000f00 */
[----:B------:R-:W-:-:S07]  /*0290*/  ISETP.NE.AND P0, PT, R25, RZ, PT ;  /* 0x000000ff1900720c */ /* 0x000fce0003f05270 */
[----:B------:R-:W-:Y:S06]  /*02a0*/  @!P1 BRA `(.L_x_43) ;  /* 0x0000000400209947 */ /* 0x000fec0003800000 */
[----:B------:R-:W0:Y:S01]  /*02b0*/  LDCU.128 UR8, c[0x0][0x390] ;  /* 0x00007200ff0877ac */ /* 0x000e220008000c00 */
[C---:B------:R-:W-:Y:S01]  /*02c0*/  LOP3.LUT R16, R11.reuse, 0xfffffff0, RZ, 0xc0, !PT ;  /* 0xfffffff00b107812 */ /* 0x040fe200078ec0ff */
[----:B------:R-:W-:Y:S01]  /*02d0*/  IMAD.MOV.U32 R18, RZ, RZ, RZ ;  /* 0x000000ffff127224 */ /* 0x000fe200078e00ff */
[----:B------:R-:W-:Y:S02]  /*02e0*/  LOP3.LUT R15, R11, 0x7ffffff0, RZ, 0xc0, !PT ;  /* 0x7ffffff00b0f7812 */ /* 0x000fe400078ec0ff */
[----:B------:R-:W-:Y:S01]  /*02f0*/  IADD3 R16, PT, PT, -R16, RZ, RZ ;  /* 0x000000ff10107210 */ /* 0x000fe20007ffe1ff */
[----:B0-----:R-:W-:Y:S02]  /*0300*/  UIADD3 UR6, UP0, UPT, UR8, 0x20, URZ ;  /* 0x0000002008067890 */ /* 0x001fe4000ff1e0ff */
[----:B------:R-:W-:Y:S02]  /*0310*/  UIADD3 UR4, UP1, UPT, UR10, 0x20, URZ ;  /* 0x000000200a047890 */ /* 0x000fe4000ff3e0ff */
[----:B------:R-:W-:-:S02]  /*0320*/  UIADD3.X UR7, UPT, UPT, URZ, UR9, URZ, UP0, !UPT ;  /* 0x00000009ff077290 */ /* 0x000fc400087fe4ff */
[----:B------:R-:W-:Y:S01]  /*0330*/  UIADD3.X UR5, UPT, UPT, URZ, UR11, URZ, UP1, !UPT ;  /* 0x0000000bff057290 */ /* 0x000fe20008ffe4ff */
[----:B------:R-:W-:Y:S01]  /*0340*/  IMAD.U32 R22, RZ, RZ, UR6 ;  /* 0x00000006ff167e24 */ /* 0x000fe2000f8e00ff */
[----:B------:R-:W-:Y:S02]  /*0350*/  MOV R20, UR4 ;  /* 0x0000000400147c02 */ /* 0x000fe40008000f00 */
[----:B------:R-:W-:Y:S02]  /*0360*/  IMAD.U32 R23, RZ, RZ, UR7 ;  /* 0x00000007ff177e24 */ /* 0x000fe4000f8e00ff */
[----:B------:R-:W-:-:S07]  /*0370*/  MOV R21, UR5 ;  /* 0x0000000500157c02 */ /* 0x000fce0008000f00 */
.L_x_44:
[----:B------:R-:W-:Y:S01]  /*0380*/  IMAD.MOV.U32 R6, RZ, RZ, R22 ;  /* 0x000000ffff067224 */ /* 0x000fe200078e0016 */
[----:B------:R-:W-:Y:S01]  /*0390*/  MOV R7, R23 ;  /* 0x0000001700077202 */ /* 0x000fe20000000f00 */
[----:B------:R-:W-:Y:S01]  /*03a0*/  IMAD.MOV.U32 R8, RZ, RZ, R20 ;  /* 0x000000ffff087224 */ /* 0x000fe200078e0014 */
[----:B------:R-:W-:-:S03]  /*03b0*/  MOV R9, R21 ;  /* 0x0000001500097202 */ /* 0x000fc60000000f00 */
[----:B------:R-:W2:Y:S04]  /*03c0*/  LDG.E R21, desc[UR14][R6.64+-0x20] ;  /* 0xffffe00e06157981 */ /* 0x000ea8000c1e1900 */
[----:B------:R-:W2:Y:S04]  /*03d0*/  LDG.E R23, desc[UR14][R8.64+-0x20] ;  /* 0xffffe00e08177981 */ /* 0x000ea8000c1e1900 */
[----:B------:R-:W3:Y:S04]  /*03e0*/  LDG.E R24, desc[UR14][R6.64+-0x1c] ;  /* 0xffffe40e06187981 */ /* 0x000ee8000c1e1900 */
[----:B------:R-:W3:Y:S04]  /*03f0*/  LDG.E R26, desc[UR14][R8.64+-0x1c] ;  /* 0xffffe40e081a7981 */ /* 0x000ee8000c1e1900 */
[----:B------:R-:W4:Y:S04]  /*0400*/  LDG.E R22, desc[UR14][R6.64+-0x18] ;  /* 0xffffe80e06167981 */ /* 0x000f28000c1e1900 */
[----:B------:R-:W4:Y:S04]  /*0410*/  LDG.E R19, desc[UR14][R8.64+-0x18] ;  /* 0xffffe80e08137981 */ /* 0x000f28000c1e1900 */
[----:B------:R-:W4:Y:S04]  /*0420*/  LDG.E R17, desc[UR14][R6.64+-0x14] ;  /* 0xffffec0e06117981 */ /* 0x000f28000c1e1900 */
[----:B------:R-:W4:Y:S01]  /*0430*/  LDG.E R20, desc[UR14][R8.64+-0x14] ;  /* 0xffffec0e08147981 */ /* 0x000f22000c1e1900 */
        /* <DEDUP_REMOVED lines=9> */
[----:B------:R-:W-:-:S03]  /*04d0*/  IMAD R20, R17, R20, R18 ;  /* 0x0000001411147224 */ /* 0x000fc600078e0212 */
[----:B------:R-:W4:Y:S04]  /*04e0*/  LDG.E R18, desc[UR14][R6.64+-0x4] ;  /* 0xfffffc0e06127981 */ /* 0x000f28000c1e1900 */
[----:B------:R-:W4:Y:S01]  /*04f0*/  LDG.E R17, desc[UR14][R8.64+-0x4] ;  /* 0xfffffc0e08117981 */ /* 0x000f22000c1e1900 */
[----:B---3--:R-:W-:-:S03]  /*0500*/  IMAD R20, R21, R24, R20 ;  /* 0x0000001815147224 */ /* 0x008fc600078e0214 */
[----:B------:R-:W3:Y:S01]  /*0510*/  LDG.E R21, desc[UR14][R8.64] ;  /* 0x0000000e08157981 */ /* 0x000ee2000c1e1900 */
[----:B--2---:R-:W-:-:S03]  /*0520*/  IMAD R23, R23, R26, R20 ;  /* 0x0000001a17177224 */ /* 0x004fc600078e0214 */
[----:B------:R-:W3:Y:S04]  /*0530*/  LDG.E R20, desc[UR14][R6.64] ;  /* 0x0000000e06147981 */ /* 0x000ee8000c1e1900 */
[----:B------:R-:W2:Y:S01]  /*0540*/  LDG.E R24, desc[UR14][R8.64+0x4] ;  /* 0x0000040e08187981 */ /* 0x000ea2000c1e1900 */
        /* <DEDUP_REMOVED lines=13> */
[----:B------:R-:W4:Y:S04]  /*0620*/  LDG.E R19, desc[UR14][R6.64+0x14] ;  /* 0x0000140e06137981 */ /* 0x000f28000c1e1900 */
[----:B------:R-:W4:Y:S01]  /*0630*/  LDG.E R22, desc[UR14][R8.64+0x14] ;  /* 0x0000140e08167981 */ /* 0x000f22000c1e1900 */
[----:B------:R-:W-:-:S03]  /*0640*/  IMAD R26, R17, R18, R23 ;  /* 0x00000012111a7224 */ /* 0x000fc600078e0217 */
[----:B------:R-:W2:Y:S04]  /*0650*/  LDG.E R23, desc[UR14][R6.64+0x18] ;  /* 0x0000180e06177981 */ /* 0x000ea8000c1e1900 */
[----:B------:R-:W2:Y:S04]  /*0660*/  LDG.E R18, desc[UR14][R6.64+0x1c] ;  /* 0x00001c0e06127981 */ /* 0x000ea8000c1e1900 */
[----:B------:R-:W2:Y:S01]  /*0670*/  LDG.E R17, desc[UR14][R8.64+0x1c] ;  /* 0x00001c0e08117981 */ /* 0x000ea2000c1e1900 */
[----:B------:R-:W-:-:S05]  /*0680*/  VIADD R16, R16, 0x10 ;  /* 0x0000001010107836 */ /* 0x000fca0000000000 */
[----:B------:R-:W-:Y:S01]  /*0690*/  ISETP.NE.AND P1, PT, R16, RZ, PT ;  /* 0x000000ff1000720c */ /* 0x000fe20003f25270 */
[----:B---3--:R-:W-:-:S04]  /*06a0*/  IMAD R20, R20, R21, R26 ;  /* 0x0000001514147224 */ /* 0x008fc800078e021a */
[----:B----4-:R-:W-:Y:S01]  /*06b0*/  IMAD R19, R19, R22, R20 ;  /* 0x0000001613137224 */ /* 0x010fe200078e0214 */
[----:B------:R-:W-:Y:S02]  /*06c0*/  IADD3 R20, P3, PT, R8, 0x40, RZ ;  /* 0x0000004008147810 */ /* 0x000fe40007f7e0ff */
[----:B------:R-:W-:Y:S01]  /*06d0*/  IADD3 R22, P2, PT, R6, 0x40, RZ ;  /* 0x0000004006167810 */ /* 0x000fe20007f5e0ff */
[----:B--2---:R-:W-:Y:S02]  /*06e0*/  IMAD R19, R23, R24, R19 ;  /* 0x0000001817137224 */ /* 0x004fe400078e0213 */
[----:B------:R-:W-:Y:S01]  /*06f0*/  IMAD.X R21, RZ, RZ, R9, P3 ;  /* 0x000000ffff157224 */ /* 0x000fe200018e0609 */
[----:B------:R-:W-:Y:S01]  /*0700*/  IADD3.X R23, PT, PT, RZ, R7, RZ, P2, !PT ;  /* 0x00000007ff177210 */ /* 0x000fe200017fe4ff */
[----:B------:R-:W-:Y:S01]  /*0710*/  IMAD R18, R18, R17, R19 ;  /* 0x0000001112127224 */ /* 0x000fe200078e0213 */
[----:B------:R-:W-:Y:S07]  /*0720*/  @P1 BRA `(.L_x_44) ;  /* 0xfffffffc00141947 */ /* 0x000fee000383ffff */
.L_x_43:
[----:B------:R-:W-:Y:S05]  /*0730*/  @!P0 BRA `(.L_x_45) ;  /* 0x0000000400148947 */ /* 0x000fea0003800000 */
[----:B------:R-:W-:Y:S02]  /*0740*/  ISETP.GE.U32.AND P0, PT, R25, 0x8, PT ;  /* 0x000000081900780c */ /* 0x000fe40003f06070 */
[----:B------:R-:W-:-:S04]  /*0750*/  LOP3.LUT R27, R11, 0x7, RZ, 0xc0, !PT ;  /* 0x000000070b1b7812 */ /* 0x000fc800078ec0ff */
[----:B------:R-:W-:-:S07]  /*0760*/  ISETP.NE.AND P1, PT, R27, RZ, PT ;  /* 0x000000ff1b00720c */ /* 0x000fce0003f25270 */
[----:B------:R-:W-:Y:S06]  /*0770*/  @!P0 BRA `(.L_x_46) ;  /* 0x00000000006c8947 */ /* 0x000fec0003800000 */
[----:B------:R-:W-:-:S04]  /*0780*/  IMAD.WIDE.U32 R6, R15, 0x4, R2 ;  /* 0x000000040f067825 */ /* 0x000fc800078e0002 */
[----:B------:R-:W-:Y:S01]  /*0790*/  IMAD.WIDE.U32 R8, R15, 0x4, R4 ;  /* 0x000000040f087825 */ /* 0x000fe200078e0004 */
[----:B------:R-:W2:Y:S04]  /*07a0*/  LDG.E R19, desc[UR14][R6.64] ;  /* 0x0000000e06137981 */ /* 0x000ea8000c1e1900 */
[----:B------:R-:W2:Y:S04]  /*07b0*/  LDG.E R20, desc[UR14][R8.64] ;  /* 0x0000000e08147981 */ /* 0x000ea8000c1e1900 */
[----:B------:R-:W3:Y:S04]  /*07c0*/  LDG.E R21, desc[UR14][R6.64+0x4] ;  /* 0x0000040e06157981 */ /* 0x000ee8000c1e1900 */
[----:B------:R-:W3:Y:S04]  /*07d0*/  LDG.E R22, desc[UR14][R8.64+0x4] ;  /* 0x0000040e08167981 */ /* 0x000ee8000c1e1900 */
[----:B------:R-:W4:Y:S04]  /*07e0*/  LDG.E R16, desc[UR14][R6.64+0x8] ;  /* 0x0000080e06107981 */ /* 0x000f28000c1e1900 */
[----:B------:R-:W4:Y:S04]  /*07f0*/  LDG.E R17, desc[UR14][R8.64+0x8] ;  /* 0x0000080e08117981 */ /* 0x000f28000c1e1900 */
[----:B------:R-:W4:Y:S04]  /*0800*/  LDG.E R23, desc[UR14][R8.64+0x10] ;  /* 0x0000100e08177981 */ /* 0x000f28000c1e1900 */
[----:B------:R-:W4:Y:S04]  /*0810*/  LDG.E R26, desc[UR14][R8.64+0x14] ;  /* 0x0000140e081a7981 */ /* 0x000f28000c1e1900 */
[----:B------:R-:W4:Y:S04]  /*0820*/  LDG.E R25, desc[UR14][R8.64+0x18] ;  /* 0x0000180e08197981 */ /* 0x000f28000c1e1900 */
[----:B------:R-:W4:Y:S04]  /*0830*/  LDG.E R24, desc[UR14][R6.64+0x1c] ;  /* 0x00001c0e06187981 */ /* 0x000f28000c1e1900 */
[----:B------:R-:W4:Y:S01]  /*0840*/  LDG.E R29, desc[UR14][R8.64+0x1c] ;  /* 0x00001c0e081d7981 */ /* 0x000f22000c1e1900 */
[----:B--2---:R-:W-:-:S03]  /*0850*/  IMAD R20, R19, R20, R18 ;  /* 0x0000001413147224 */ /* 0x004fc600078e0212 */
[----:B------:R-:W2:Y:S04]  /*0860*/  LDG.E R18, desc[UR14][R6.64+0xc] ;  /* 0x00000c0e06127981 */ /* 0x000ea8000c1e1900 */
[----:B------:R-:W2:Y:S01]  /*0870*/  LDG.E R19, desc[UR14][R8.64+0xc] ;  /* 0x00000c0e08137981 */ /* 0x000ea2000c1e1900 */
[----:B---3--:R-:W-:-:S03]  /*0880*/  IMAD R28, R21, R22, R20 ;  /* 0x00000016151c7224 */ /* 0x008fc600078e0214 */
[----:B------:R-:W3:Y:S04]  /*0890*/  LDG.E R22, desc[UR14][R6.64+0x10] ;  /* 0x0000100e06167981 */ /* 0x000ee8000c1e1900 */
[----:B------:R-:W3:Y:S04]  /*08a0*/  LDG.E R21, desc[UR14][R6.64+0x14] ;  /* 0x0000140e06157981 */ /* 0x000ee8000c1e1900 */
[----:B------:R-:W3:Y:S01]  /*08b0*/  LDG.E R20, desc[UR14][R6.64+0x18] ;  /* 0x0000180e06147981 */ /* 0x000ee2000c1e1900 */
[----:B----4-:R-:W-:Y:S01]  /*08c0*/  IMAD R16, R16, R17, R28 ;  /* 0x0000001110107224 */ /* 0x010fe200078e021c */
[----:B------:R-:W-:-:S03]  /*08d0*/  IADD3 R15, PT, PT, R15, 0x8, RZ ;  /* 0x000000080f0f7810 */ /* 0x000fc60007ffe0ff */
[----:B--2---:R-:W-:-:S04]  /*08e0*/  IMAD R16, R18, R19, R16 ;  /* 0x0000001312107224 */ /* 0x004fc800078e0210 */
[----:B---3--:R-:W-:-:S04]  /*08f0*/  IMAD R16, R22, R23, R16 ;  /* 0x0000001716107224 */ /* 0x008fc800078e0210 */
[----:B------:R-:W-:-:S04]  /*0900*/  IMAD R16, R21, R26, R16 ;  /* 0x0000001a15107224 */ /* 0x000fc800078e0210 */
[----:B------:R-:W-:-:S04]  /*0910*/  IMAD R16, R20, R25, R16 ;  /* 0x0000001914107224 */ /* 0x000fc800078e0210 */
[----:B------:R-:W-:-:S07]  /*0920*/  IMAD R18, R24, R29, R16 ;  /* 0x0000001d18127224 */ /* 0x000fce00078e0210 */
.L_x_46:
[----:B------:R-:W-:Y:S05]  /*0930*/  @!P1 BRA `(.L_x_45) ;  /* 0x0000000000949947 */ /* 0x000fea0003800000 */
[----:B------:R-:W-:Y:S02]  /*0940*/  ISETP.GE.U32.AND P0, PT, R27, 0x4, PT ;  /* 0x000000041b00780c */ /* 0x000fe40003f06070 */
[----:B------:R-:W-:-:S11]  /*0950*/  LOP3.LUT P1, RZ, R11, 0x3, RZ, 0xc0, !PT ;  /* 0x000000030bff7812 */ /* 0x000fd6000782c0ff */
[----:B------:R-:W-:Y:S05]  /*0960*/  @!P0 BRA `(.L_x_47) ;  /* 0x00000000003c8947 */ /* 0x000fea0003800000 */
[----:B------:R-:W-:-:S04]  /*0970*/  IMAD.WIDE.U32 R8, R15, 0x4, R2 ;  /* 0x000000040f087825 */ /* 0x000fc800078e0002 */
[C---:B------:R-:W-:Y:S01]  /*0980*/  IMAD.WIDE.U32 R6, R15.reuse, 0x4, R4 ;  /* 0x000000040f067825 */ /* 0x040fe200078e0004 */
        /* <DEDUP_REMOVED lines=8> */
[----:B------:R-:W-:Y:S01]  /*0a10*/  IADD3 R15, PT, PT, R15, 0x4, RZ ;  /* 0x000000040f0f7810 */ /* 0x000fe20007ffe0ff */
[----:B--2---:R-:W-:-:S04]  /*0a20*/  IMAD R11, R11, R16, R18 ;  /* 0x000000100b0b7224 */ /* 0x004fc800078e0212 */
[----:B---3--:R-:W-:-:S04]  /*0a30*/  IMAD R11, R20, R17, R11 ;  /* 0x00000011140b7224 */ /* 0x008fc800078e020b */
[----:B----4-:R-:W-:-:S04]  /*0a40*/  IMAD R11, R22, R19, R11 ;  /* 0x00000013160b7224 */ /* 0x010fc800078e020b */
[----:B------:R-:W-:-:S07]  /*0a50*/  IMAD R18, R24, R21, R11 ;  /* 0x0000001518127224 */ /* 0x000fce00078e020b */
.L_x_47:
[----:B------:R-:W-:Y:S05]  /*0a60*/  @!P1 BRA `(.L_x_45) ;  /* 0x0000000000489947 */ /* 0x000fea0003800000 */
[----:B------:R-:W-:Y:S01]  /*0a70*/  IMAD.WIDE.U32 R2, R15, 0x4, R2 ;  /* 0x000000040f027825 */ /* 0x000fe200078e0002 */
[----:B------:R-:W-:-:S03]  /*0a80*/  LOP3.LUT R0, R0, 0x3, RZ, 0xc0, !PT ;  /* 0x0000000300007812 */ /* 0x000fc600078ec0ff */
[----:B------:R-:W-:Y:S01]  /*0a90*/  IMAD.WIDE.U32 R4, R15, 0x4, R4 ;  /* 0x000000040f047825 */ /* 0x000fe200078e0004 */
[----:B------:R-:W-:Y:S02]  /*0aa0*/  MOV R7, R3 ;  /* 0x0000000300077202 */ /* 0x000fe40000000f00 */
[----:B------:R-:W-:Y:S01]  /*0ab0*/  IADD3 R0, PT, PT, -R0, RZ, RZ ;  /* 0x000000ff00007210 */ /* 0x000fe20007ffe1ff */
[----:B------:R-:W-:-:S07]  /*0ac0*/  IMAD.MOV.U32 R6, RZ, RZ, R4 ;  /* 0x000000ffff067224 */ /* 0x000fce00078e0004 */
.L_x_48:
[----:B------:R-:W-:Y:S01]  /*0ad0*/  IMAD.MOV.U32 R3, RZ, RZ, R7 ;  /* 0x000000ffff037224 */ /* 0x000fe200078e0007 */
[----:B------:R-:W-:-:S05]  /*0ae0*/  MOV R4, R6 ;  /* 0x0000000600047202 */ /* 0x000fca0000000f00 */
[----:B------:R0:W2:Y:S04]  /*0af0*/  LDG.E R3, desc[UR14][R2.64] ;  /* 0x0000000e02037981 */ /* 0x0000a8000c1e1900 */
[----:B------:R1:W2:Y:S01]  /*0b00*/  LDG.E R4, desc[UR14][R4.64] ;  /* 0x0000000e04047981 */ /* 0x0002a2000c1e1900 */
[----:B------:R-:W-:Y:S02]  /*0b10*/  IADD3 R0, PT, PT, R0, 0x1, RZ ;  /* 0x0000000100007810 */ /* 0x000fe40007ffe0ff */
[----:B------:R-:W-:Y:S02]  /*0b20*/  IADD3 R6, P1, PT, R6, 0x4, RZ ;  /* 0x0000000406067810 */ /* 0x000fe40007f3e0ff */
[----:B------:R-:W-:Y:S02]  /*0b30*/  ISETP.NE.AND P0, PT, R0, RZ, PT ;  /* 0x000000ff0000720c */ /* 0x000fe40003f05270 */
[----:B0-----:R-:W-:Y:S01]  /*0b40*/  IADD3 R2, P2, PT, R2, 0x4, RZ ;  /* 0x0000000402027810 */ /* 0x001fe20007f5e0ff */
[----:B-1----:R-:W-:-:S03]  /*0b50*/  IMAD.X R5, RZ, RZ, R5, P1 ;  /* 0x000000ffff057224 */ /* 0x002fc600008e0605 */
[----:B------:R-:W-:Y:S01]  /*0b60*/  IADD3.X R7, PT, PT, RZ, R7, RZ, P2, !PT ;  /* 0x00000007ff077210 */ /* 0x000fe200017fe4ff */
[----:B--2---:R-:W-:-:S06]  /*0b70*/  IMAD R18, R3, R4, R18 ;  /* 0x0000000403127224 */ /* 0x004fcc00078e0212 */
[----:B------:R-:W-:Y:S05]  /*0b80*/  @P0 BRA `(.L_x_48) ;  /* 0xfffffffc00d00947 */ /* 0x000fea000383ffff */
.L_x_45:
[----:B------:R-:W-:-:S07]  /*0b90*/  SHF.R.S32.HI R19, RZ, 0x1f, R18 ;  /* 0x0000001fff137819 */ /* 0x000fce0000011412 */
.L_x_42:
[----:B------:R-:W0:Y:S01]  /*0ba0*/  S2R R3, SR_TID.X ;  /* 0x0000000000037919 */ /* 0x000e220000002100 */
[----:B------:R-:W1:Y:S01]  /*0bb0*/  LDC R5, c[0x0][0x3bc] ;  /* 0x0000ef00ff057b82 */ /* 0x000e620000000800 */
[----:B------:R-:W-:-:S05]  /*0bc0*/  IADD3 R10, PT, PT, -R10, UR12, RZ ;  /* 0x0000000c0a0a7c10 */ /* 0x000fca000fffe1ff */
[----:B-1----:R-:W-:-:S05]  /*0bd0*/  IMAD R0, R10, R5, R5 ;  /* 0x000000050a007224 */ /* 0x002fca00078e0205 */
[----:B------:R-:W-:Y:S01]  /*0be0*/  VIMNMX R0, PT, PT, R13, R0, PT ;  /* 0x000000000d007248 */ /* 0x000fe20003fe0100 */
[----:B0-----:R-:W-:-:S05]  /*0bf0*/  IMAD R3, R10, R5, R3 ;  /* 0x000000050a037224 */ /* 0x001fca00078e0203 */
[----:B------:R-:W-:-:S13]  /*0c00*/  ISETP.GE.AND P0, PT, R3, R0, PT ;  /* 0x000000000300720c */ /* 0x000fda0003f06270 */
[----:B------:R-:W-:Y:S05]  /*0c10*/  @P0 EXIT ;  /* 0x000000000000094d */ /* 0x000fea0003800000 */
[----:B------:R-:W0:Y:S01]  /*0c20*/  LDCU.64 UR4, c[0x0][0x380] ;  /* 0x00007000ff0477ac */ /* 0x000e220008000a00 */
[----:B------:R-:W-:-:S04]  /*0c30*/  IADD3 R0, P0, PT, R3, R18, RZ ;  /* 0x0000001203007210 */ /* 0x000fc80007f1e0ff */
[----:B------:R-:W-:Y:S02]  /*0c40*/  LEA.HI.X.SX32 R19, R3, R19, 0x1, P0 ;  /* 0x0000001303137211 */ /* 0x000fe400000f0eff */
[----:B0-----:R-:W-:-:S04]  /*0c50*/  LEA R2, P0, R0, UR4, 0x2 ;  /* 0x0000000400027c11 */ /* 0x001fc8000f8010ff */
[----:B------:R-:W-:-:S05]  /*0c60*/  LEA.HI.X R3, R0, UR5, R19, 0x2, P0 ;  /* 0x0000000500037c11 */ /* 0x000fca00080f1413 */
[----:B------:R-:W2:Y:S02]  /*0c70*/  LDG.E R5, desc[UR14][R2.64] ;  /* 0x0000000e02057981 */ /* 0x000ea4000c1e1900 */
[----:B--2--5:R-:W-:-:S13]  /*0c80*/  ISETP.GT.AND P0, PT, R5, R12, PT ;  /* 0x0000000c0500720c */ /* 0x024fda0003f04270 */
[----:B------:R-:W-:Y:S05]  /*0c90*/  @P0 EXIT ;  /* 0x000000000000094d */ /* 0x000fea0003800000 */
[----:B------:R-:W0:Y:S01]  /*0ca0*/  LDCU.64 UR4, c[0x0][0x3b0] ;  /* 0x00007600ff0477ac */ /* 0x000e220008000a00 */
[----:B------:R-:W-:Y:S02]  /*0cb0*/  SHF.R.S32.HI R3, RZ, 0x1f, R5 ;  /* 0x0000001fff037819 */ /* 0x000fe40000011405 */
[----:B------:R-:W-:Y:S01]  /*0cc0*/  IADD3 R0, P0, PT, R14, R5, RZ ;  /* 0x000000050e007210 */ /* 0x000fe20007f1e0ff */
[----:B------:R-:W-:-:S03]  /*0cd0*/  HFMA2 R5, -RZ, RZ, 0, 5.9604644775390625e-08 ;  /* 0x00000001ff057431 */ /* 0x000fc600000001ff */
[----:B------:R-:W-:Y:S02]  /*0ce0*/  LEA.HI.X.SX32 R3, R14, R3, 0x1, P0 ;  /* 0x000000030e037211 */ /* 0x000fe400000f0eff */
[----:B0-----:R-:W-:-:S04]  /*0cf0*/  LEA R2, P0, R0, UR4, 0x2 ;  /* 0x0000000400027c11 */ /* 0x001fc8000f8010ff */
[----:B------:R-:W-:-:S05]  /*0d00*/  LEA.HI.X R3, R0, UR5, R3, 0x2, P0 ;  /* 0x0000000500037c11 */ /* 0x000fca00080f1403 */
[----:B------:R-:W-:Y:S01]  /*0d10*/  REDG.E.ADD.STRONG.GPU desc[UR14][R2.64], R5 ;  /* 0x000000050200798e */ /* 0x000fe2000c12e10e */
[----:B------:R-:W-:Y:S05]  /*0d20*/  EXIT ;  /* 0x000000000000794d */ /* 0x000fea0003800000 */
.L_x_49:
        /* <DEDUP_REMOVED lines=13> */
.L_x_53:


//--------------------- .text._Z14initFreqKernelPiPKiii --------------------------
	.section	.text._Z14initFreqKernelPiPKiii,"ax",@progbits
	.align	128
        .global         _Z14initFreqKernelPiPKiii
        .type           _Z14initFreqKernelPiPKiii,@function
        .size           _Z14initFreqKernelPiPKiii,(.L_x_54 - _Z14initFreqKernelPiPKiii)
        .other          _Z14initFreqKernelPiPKiii,@"STO_CUDA_ENTRY STV_DEFAULT"
_Z14initFreqKernelPiPKiii:
.text._Z14initFreqKernelPiPKiii:
[----:B------:R-:W-:Y:S01]  /*0000*/  LDC R1, c[0x0][0x37c] ;  /* 0x0000df00ff017b82 */ /* 0x000fe20000000800 */
[----:B------:R-:W0:Y:S01]  /*0010*/  S2R R5, SR_CTAID.X ;  /* 0x0000000000057919 */ /* 0x000e220000002500 */
[----:B------:R-:W0:Y:S02]  /*0020*/  LDCU UR4, c[0x0][0x394] ;  /* 0x00007280ff0477ac */ /* 0x000e240008000800 */
[----:B0-----:R-:W-:-:S13]  /*0030*/  ISETP.GE.AND P0, PT, R5, UR4, PT ;  /* 0x0000000405007c0c */ /* 0x001fda000bf06270 */
[----:B------:R-:W-:Y:S05]  /*0040*/  @P0 EXIT ;  /* 0x000000000000094d */ /* 0x000fea0003800000 */
[----:B------:R-:W0:Y:S01]  /*0050*/  LDC.64 R2, c[0x0][0x388] ;  /* 0x0000e200ff027b82 */ /* 0x000e220000000a00 */
[----:B------:R-:W1:Y:S01]  /*0060*/  LDCU.64 UR4, c[0x0][0x358] ;  /* 0x00006b00ff0477ac */ /* 0x000e620008000a00 */
[----:B------:R-:W2:Y:S01]  /*0070*/  S2R R7, SR_TID.X ;  /* 0x0000000000077919 */ /* 0x000ea20000002100 */
[----:B------:R-:W3:Y:S01]  /*0080*/  LDCU UR6, c[0x0][0x390] ;  /* 0x00007200ff0677ac */ /* 0x000ee20008000800 */
[----:B0-----:R-:W-:-:S05]  /*0090*/  IMAD.WIDE.U32 R2, R5, 0x4, R2 ;  /* 0x0000000405027825 */ /* 0x001fca00078e0002 */
[----:B-1----:R-:W2:Y:S01]  /*00a0*/  LDG.E R0, desc[UR4][R2.64] ;  /* 0x0000000402007981 */ /* 0x002ea2000c1e1900 */
[----:B---3--:R-:W-:Y:S01]  /*00b0*/  IMAD R4, R5, UR6, RZ ;  /* 0x0000000605047c24 */ /* 0x008fe2000f8e02ff */
[----:B--2---:R-:W-:-:S13]  /*00c0*/  ISETP.GT.AND P0, PT, R7, R0, PT ;  /* 0x000000000700720c */ /* 0x004fda0003f04270 */
[----:B------:R-:W-:Y:S05]  /*00d0*/  @P0 EXIT ;  /* 0x000000000000094d */ /* 0x000fea0003800000 */
[----:B------:R-:W-:Y:S01]  /*00e0*/  IMAD.MOV.U32 R5, RZ, RZ, R7 ;  /* 0x000000ffff057224 */ /* 0x000fe200078e0007 */
[----:B------:R-:W0:Y:S01]  /*00f0*/  LDCU UR6, c[0x0][0x360] ;  /* 0x00006c00ff0677ac */ /* 0x000e220008000800 */
[----:B------:R-:W1:Y:S05]  /*0100*/  LDCU.64 UR8, c[0x0][0x380] ;  /* 0x00007000ff0877ac */ /* 0x000e6a0008000a00 */
.L_x_50:
[----:B------:R-:W-:Y:S02]  /*0110*/  SHF.R.S32.HI R3, RZ, 0x1f, R5 ;  /* 0x0000001fff037819 */ /* 0x000fe40000011405 */
[----:B------:R-:W-:Y:S01]  /*0120*/  IADD3 R6, P0, PT, R4, R5, RZ ;  /* 0x0000000504067210 */ /* 0x000fe20007f1e0ff */
[----:B0-----:R-:W-:-:S03]  /*0130*/  VIADD R5, R5, UR6 ;  /* 0x0000000605057c36 */ /* 0x001fc60008000000 */
[----:B------:R-:W-:Y:S02]  /*0140*/  LEA.HI.X.SX32 R3, R4, R3, 0x1, P0 ;  /* 0x0000000304037211 */ /* 0x000fe400000f0eff */
[----:B-1----:R-:W-:-:S04]  /*0150*/  LEA R2, P0, R6, UR8, 0x2 ;  /* 0x0000000806027c11 */ /* 0x002fc8000f8010ff */
[----:B------:R-:W-:Y:S02]  /*0160*/  LEA.HI.X R3, R6, UR9, R3, 0x2, P0 ;  /* 0x0000000906037c11 */ /* 0x000fe400080f1403 */
[----:B------:R-:W-:-:S03]  /*0170*/  ISETP.GT.AND P0, PT, R5, R0, PT ;  /* 0x000000000500720c */ /* 0x000fc60003f04270 */
[----:B------:R2:W-:Y:S10]  /*0180*/  STG.E desc[UR4][R2.64], RZ ;  /* 0x000000ff02007986 */ /* 0x0005f4000c101904 */
[----:B--2---:R-:W-:Y:S05]  /*0190*/  @!P0 BRA `(.L_x_50) ;  /* 0xfffffffc00dc8947 */ /* 0x004fea000383ffff */
[----:B------:R-:W-:Y:S05]  /*01a0*/  EXIT ;  /* 0x000000000000794d */ /* 0x000fea0003800000 */
.L_x_51:
        /* <DEDUP_REMOVED lines=13> */
.L_x_54:


//--------------------- .nv.shared.reserved.0     --------------------------
	.section	.nv.shared.reserved.0,"aw",@nobits
	.weak		__nv_reservedSMEM_offset_0_alias
	.size		__nv_reservedSMEM_offset_0_alias, 0, 64
	.other		__nv_reservedSMEM_offset_0_alias,@"STO_CUDA_RESERVED_SHARED STV_DEFAULT"
__nv_reservedSMEM_offset_0_alias:
	.zero		0
	.zero		64


//--------------------- .nv.constant0._Z15writeBackKernelPiPKiS1_S1_iS_S_ii --------------------------
	.section	.nv.constant0._Z15writeBackKernelPiPKiS1_S1_iS_S_ii,"a",@progbits
	.sectionflags	@""
	.align	4
.nv.constant0._Z15writeBackKernelPiPKiS1_S1_iS_S_ii:
	.zero		960


//--------------------- .nv.constant0._Z15countFreqKernelPiPKiS1_S1_S1_iS_ii --------------------------
	.section	.nv.constant0._Z15countFreqKernelPiPKiS1_S1_S1_iS_ii,"a",@progbits
	.sectionflags	@""
	.align	4
.nv.constant0._Z15countFreqKernelPiPKiS1_S1_S1_iS_ii:
	.zero		960


//--------------------- .nv.constant0._Z14initFreqKernelPiPKiii --------------------------
	.section	.nv.constant0._Z14initFreqKernelPiPKiii,"a",@progbits
	.sectionflags	@""
	.align	4
.nv.constant0._Z14initFreqKernelPiPKiii:
	.zero		920


//--------------------- SYMBOLS --------------------------

	.type		.nv.reservedSmem.offset0,@object
	.size		.nv.reservedSmem.offset0,0x4
